//
// Generated by NVIDIA NVVM Compiler
//
// Compiler Build ID: CL-36424714
// Cuda compilation tools, release 13.0, V13.0.88
// Based on NVVM 20.0.0
//

.version 9.0
.target sm_100
.address_size 64

	// .globl	_Z15kernelgpuPaira1IdEvPT_S1_S1_S1_PiS2_S2_S2_S1_S1_S2_iiiiii
.func  (.param .b64 func_retval0) __internal_accurate_pow
(
	.param .b64 __internal_accurate_pow_param_0,
	.param .b64 __internal_accurate_pow_param_1
)
;

.visible .entry _Z15kernelgpuPaira1IdEvPT_S1_S1_S1_PiS2_S2_S2_S1_S1_S2_iiiiii(
	.param .u64 .ptr .align 1 _Z15kernelgpuPaira1IdEvPT_S1_S1_S1_PiS2_S2_S2_S1_S1_S2_iiiiii_param_0,
	.param .u64 .ptr .align 1 _Z15kernelgpuPaira1IdEvPT_S1_S1_S1_PiS2_S2_S2_S1_S1_S2_iiiiii_param_1,
	.param .u64 .ptr .align 1 _Z15kernelgpuPaira1IdEvPT_S1_S1_S1_PiS2_S2_S2_S1_S1_S2_iiiiii_param_2,
	.param .u64 .ptr .align 1 _Z15kernelgpuPaira1IdEvPT_S1_S1_S1_PiS2_S2_S2_S1_S1_S2_iiiiii_param_3,
	.param .u64 .ptr .align 1 _Z15kernelgpuPaira1IdEvPT_S1_S1_S1_PiS2_S2_S2_S1_S1_S2_iiiiii_param_4,
	.param .u64 .ptr .align 1 _Z15kernelgpuPaira1IdEvPT_S1_S1_S1_PiS2_S2_S2_S1_S1_S2_iiiiii_param_5,
	.param .u64 .ptr .align 1 _Z15kernelgpuPaira1IdEvPT_S1_S1_S1_PiS2_S2_S2_S1_S1_S2_iiiiii_param_6,
	.param .u64 .ptr .align 1 _Z15kernelgpuPaira1IdEvPT_S1_S1_S1_PiS2_S2_S2_S1_S1_S2_iiiiii_param_7,
	.param .u64 .ptr .align 1 _Z15kernelgpuPaira1IdEvPT_S1_S1_S1_PiS2_S2_S2_S1_S1_S2_iiiiii_param_8,
	.param .u64 .ptr .align 1 _Z15kernelgpuPaira1IdEvPT_S1_S1_S1_PiS2_S2_S2_S1_S1_S2_iiiiii_param_9,
	.param .u64 .ptr .align 1 _Z15kernelgpuPaira1IdEvPT_S1_S1_S1_PiS2_S2_S2_S1_S1_S2_iiiiii_param_10,
	.param .u32 _Z15kernelgpuPaira1IdEvPT_S1_S1_S1_PiS2_S2_S2_S1_S1_S2_iiiiii_param_11,
	.param .u32 _Z15kernelgpuPaira1IdEvPT_S1_S1_S1_PiS2_S2_S2_S1_S1_S2_iiiiii_param_12,
	.param .u32 _Z15kernelgpuPaira1IdEvPT_S1_S1_S1_PiS2_S2_S2_S1_S1_S2_iiiiii_param_13,
	.param .u32 _Z15kernelgpuPaira1IdEvPT_S1_S1_S1_PiS2_S2_S2_S1_S1_S2_iiiiii_param_14,
	.param .u32 _Z15kernelgpuPaira1IdEvPT_S1_S1_S1_PiS2_S2_S2_S1_S1_S2_iiiiii_param_15,
	.param .u32 _Z15kernelgpuPaira1IdEvPT_S1_S1_S1_PiS2_S2_S2_S1_S1_S2_iiiiii_param_16
)
{
	.reg .pred 	%p<65>;
	.reg .b32 	%r<125>;
	.reg .b32 	%f<13>;
	.reg .b64 	%rd<9>;
	.reg .b64 	%fd<228>;

	ld.param.u64 	%rd3, [_Z15kernelgpuPaira1IdEvPT_S1_S1_S1_PiS2_S2_S2_S1_S1_S2_iiiiii_param_0];
	ld.param.u64 	%rd4, [_Z15kernelgpuPaira1IdEvPT_S1_S1_S1_PiS2_S2_S2_S1_S1_S2_iiiiii_param_1];
	ld.param.u32 	%r31, [_Z15kernelgpuPaira1IdEvPT_S1_S1_S1_PiS2_S2_S2_S1_S1_S2_iiiiii_param_16];
	mov.u32 	%r32, %tid.x;
	mov.u32 	%r33, %ctaid.x;
	mov.u32 	%r1, %ntid.x;
	mad.lo.s32 	%r124, %r33, %r1, %r32;
	setp.ge.s32 	%p3, %r124, %r31;
	@%p3 bra 	$L__BB0_38;
	mov.f64 	%fd57, 0d4000000000000000;
	{
	.reg .b32 %temp; 
	mov.b64 	{%temp, %r3}, %fd57;
	}
	and.b32  	%r4, %r3, 2146435072;
	setp.eq.s32 	%p4, %r4, 1062207488;
	setp.lt.s32 	%p5, %r3, 0;
	selp.b32 	%r5, 0, 2146435072, %p5;
	and.b32  	%r34, %r3, 2147483647;
	setp.ne.s32 	%p6, %r34, 1071644672;
	and.pred  	%p1, %p4, %p6;
	or.b32  	%r6, %r5, -2147483648;
	mov.f64 	%fd58, 0d4008000000000000;
	{
	.reg .b32 %temp; 
	mov.b64 	{%temp, %r7}, %fd58;
	}
	and.b32  	%r8, %r7, 2146435072;
	setp.eq.s32 	%p7, %r8, 1073741824;
	setp.lt.s32 	%p8, %r7, 0;
	selp.b32 	%r9, 0, 2146435072, %p8;
	and.b32  	%r35, %r7, 2147483647;
	setp.ne.s32 	%p9, %r35, 1071644672;
	and.pred  	%p2, %p7, %p9;
	or.b32  	%r10, %r9, -2147483648;
	mov.u32 	%r36, %nctaid.x;
	mul.lo.s32 	%r11, %r1, %r36;
	cvta.to.global.u64 	%rd1, %rd4;
	cvta.to.global.u64 	%rd2, %rd3;
	selp.b32 	%r73, %r10, %r9, %p2;
$L__BB0_2:
	setp.lt.s32 	%p10, %r3, 0;
	setp.eq.s32 	%p11, %r4, 1062207488;
	mul.lo.s32 	%r37, %r124, 3;
	mul.wide.s32 	%rd5, %r37, 8;
	add.s64 	%rd6, %rd1, %rd5;
	ld.global.f64 	%fd1, [%rd6];
	ld.global.f64 	%fd2, [%rd6+8];
	ld.global.f64 	%fd3, [%rd6+16];
	{
	.reg .b32 %temp; 
	mov.b64 	{%temp, %r13}, %fd1;
	}
	abs.f64 	%fd4, %fd1;
	{ // callseq 0, 0
	.param .b64 param0;
	st.param.f64 	[param0], %fd4;
	.param .b64 param1;
	st.param.f64 	[param1], 0d4000000000000000;
	.param .b64 retval0;
	call.uni (retval0), 
	__internal_accurate_pow, 
	(
	param0, 
	param1
	);
	ld.param.f64 	%fd59, [retval0];
	} // callseq 0
	setp.lt.s32 	%p13, %r13, 0;
	neg.f64 	%fd61, %fd59;
	selp.f64 	%fd62, %fd61, %fd59, %p11;
	selp.f64 	%fd63, %fd62, %fd59, %p13;
	setp.eq.f64 	%p14, %fd1, 0d0000000000000000;
	selp.b32 	%r38, %r13, 0, %p11;
	or.b32  	%r39, %r38, 2146435072;
	selp.b32 	%r40, %r39, %r38, %p10;
	mov.b32 	%r41, 0;
	mov.b64 	%fd64, {%r41, %r40};
	selp.f64 	%fd219, %fd64, %fd63, %p14;
	add.f64 	%fd65, %fd1, 0d4000000000000000;
	{
	.reg .b32 %temp; 
	mov.b64 	{%temp, %r42}, %fd65;
	}
	and.b32  	%r43, %r42, 2146435072;
	setp.ne.s32 	%p15, %r43, 2146435072;
	@%p15 bra 	$L__BB0_7;
	setp.num.f64 	%p16, %fd1, %fd1;
	@%p16 bra 	$L__BB0_5;
	mov.f64 	%fd66, 0d4000000000000000;
	add.rn.f64 	%fd219, %fd1, %fd66;
	bra.uni 	$L__BB0_7;
$L__BB0_5:
	setp.neu.f64 	%p17, %fd4, 0d7FF0000000000000;
	@%p17 bra 	$L__BB0_7;
	setp.lt.s32 	%p18, %r13, 0;
	selp.b32 	%r44, %r6, %r5, %p1;
	selp.b32 	%r45, %r44, %r5, %p18;
	mov.b32 	%r46, 0;
	mov.b64 	%fd219, {%r46, %r45};
$L__BB0_7:
	setp.lt.s32 	%p19, %r3, 0;
	setp.eq.s32 	%p20, %r4, 1062207488;
	setp.eq.f64 	%p22, %fd1, 0d3FF0000000000000;
	selp.f64 	%fd9, 0d3FF0000000000000, %fd219, %p22;
	{
	.reg .b32 %temp; 
	mov.b64 	{%temp, %r14}, %fd2;
	}
	abs.f64 	%fd10, %fd2;
	{ // callseq 1, 0
	.param .b64 param0;
	st.param.f64 	[param0], %fd10;
	.param .b64 param1;
	st.param.f64 	[param1], 0d4000000000000000;
	.param .b64 retval0;
	call.uni (retval0), 
	__internal_accurate_pow, 
	(
	param0, 
	param1
	);
	ld.param.f64 	%fd67, [retval0];
	} // callseq 1
	setp.lt.s32 	%p23, %r14, 0;
	neg.f64 	%fd69, %fd67;
	selp.f64 	%fd70, %fd69, %fd67, %p20;
	selp.f64 	%fd71, %fd70, %fd67, %p23;
	setp.eq.f64 	%p24, %fd2, 0d0000000000000000;
	selp.b32 	%r47, %r14, 0, %p20;
	or.b32  	%r48, %r47, 2146435072;
	selp.b32 	%r49, %r48, %r47, %p19;
	mov.b32 	%r50, 0;
	mov.b64 	%fd72, {%r50, %r49};
	selp.f64 	%fd220, %fd72, %fd71, %p24;
	add.f64 	%fd73, %fd2, 0d4000000000000000;
	{
	.reg .b32 %temp; 
	mov.b64 	{%temp, %r51}, %fd73;
	}
	and.b32  	%r52, %r51, 2146435072;
	setp.ne.s32 	%p25, %r52, 2146435072;
	@%p25 bra 	$L__BB0_12;
	setp.num.f64 	%p26, %fd2, %fd2;
	@%p26 bra 	$L__BB0_10;
	mov.f64 	%fd74, 0d4000000000000000;
	add.rn.f64 	%fd220, %fd2, %fd74;
	bra.uni 	$L__BB0_12;
$L__BB0_10:
	setp.neu.f64 	%p27, %fd10, 0d7FF0000000000000;
	@%p27 bra 	$L__BB0_12;
	setp.lt.s32 	%p28, %r14, 0;
	selp.b32 	%r53, %r6, %r5, %p1;
	selp.b32 	%r54, %r53, %r5, %p28;
	mov.b32 	%r55, 0;
	mov.b64 	%fd220, {%r55, %r54};
$L__BB0_12:
	setp.lt.s32 	%p29, %r3, 0;
	setp.eq.s32 	%p30, %r4, 1062207488;
	setp.eq.f64 	%p32, %fd2, 0d3FF0000000000000;
	selp.f64 	%fd75, 0d3FF0000000000000, %fd220, %p32;
	add.f64 	%fd15, %fd9, %fd75;
	{
	.reg .b32 %temp; 
	mov.b64 	{%temp, %r15}, %fd3;
	}
	abs.f64 	%fd16, %fd3;
	{ // callseq 2, 0
	.param .b64 param0;
	st.param.f64 	[param0], %fd16;
	.param .b64 param1;
	st.param.f64 	[param1], 0d4000000000000000;
	.param .b64 retval0;
	call.uni (retval0), 
	__internal_accurate_pow, 
	(
	param0, 
	param1
	);
	ld.param.f64 	%fd76, [retval0];
	} // callseq 2
	setp.lt.s32 	%p33, %r15, 0;
	neg.f64 	%fd78, %fd76;
	selp.f64 	%fd79, %fd78, %fd76, %p30;
	selp.f64 	%fd80, %fd79, %fd76, %p33;
	setp.eq.f64 	%p34, %fd3, 0d0000000000000000;
	selp.b32 	%r56, %r15, 0, %p30;
	or.b32  	%r57, %r56, 2146435072;
	selp.b32 	%r58, %r57, %r56, %p29;
	mov.b32 	%r59, 0;
	mov.b64 	%fd81, {%r59, %r58};
	selp.f64 	%fd221, %fd81, %fd80, %p34;
	add.f64 	%fd82, %fd3, 0d4000000000000000;
	{
	.reg .b32 %temp; 
	mov.b64 	{%temp, %r60}, %fd82;
	}
	and.b32  	%r61, %r60, 2146435072;
	setp.ne.s32 	%p35, %r61, 2146435072;
	@%p35 bra 	$L__BB0_17;
	setp.num.f64 	%p36, %fd3, %fd3;
	@%p36 bra 	$L__BB0_15;
	mov.f64 	%fd83, 0d4000000000000000;
	add.rn.f64 	%fd221, %fd3, %fd83;
	bra.uni 	$L__BB0_17;
$L__BB0_15:
	setp.neu.f64 	%p37, %fd16, 0d7FF0000000000000;
	@%p37 bra 	$L__BB0_17;
	setp.lt.s32 	%p38, %r15, 0;
	selp.b32 	%r62, %r6, %r5, %p1;
	selp.b32 	%r63, %r62, %r5, %p38;
	mov.b32 	%r64, 0;
	mov.b64 	%fd221, {%r64, %r63};
$L__BB0_17:
	setp.eq.f64 	%p39, %fd3, 0d3FF0000000000000;
	selp.f64 	%fd84, 0d3FF0000000000000, %fd221, %p39;
	add.f64 	%fd85, %fd15, %fd84;
	sqrt.rn.f64 	%fd21, %fd85;
	fma.rn.f64 	%fd22, %fd21, 0d4059000000000000, 0dC079000000000000;
	{
	.reg .b32 %temp; 
	mov.b64 	{%temp, %r65}, %fd22;
	}
	and.b32  	%r16, %r65, 2147483647;
	{
	.reg .b32 %temp; 
	mov.b64 	{%r66, %temp}, %fd22;
	}
	mov.b64 	%fd23, {%r66, %r16};
	setp.ltu.f64 	%p40, %fd23, 0d3FE4F92224DD2F1A;
	@%p40 bra 	$L__BB0_19;
	add.f64 	%fd86, %fd23, %fd23;
	cvt.rn.f32.f64 	%f5, %fd86;
	mul.f32 	%f6, %f5, 0f3FB8AA3B;
	cvt.rni.f32.f32 	%f7, %f6;
	cvt.f64.f32 	%fd87, %f7;
	fma.rn.f64 	%fd88, %fd87, 0dBFE62E42FEFA39EF, %fd86;
	fma.rn.f64 	%fd89, %fd88, 0d3E5AE904A4741B81, 0d3E928A27F89B6999;
	fma.rn.f64 	%fd90, %fd89, %fd88, 0d3EC71DE715FF7E07;
	fma.rn.f64 	%fd91, %fd90, %fd88, 0d3EFA019A6B0AC45A;
	fma.rn.f64 	%fd92, %fd91, %fd88, 0d3F2A01A017EED94F;
	fma.rn.f64 	%fd93, %fd92, %fd88, 0d3F56C16C17F2A71B;
	fma.rn.f64 	%fd94, %fd93, %fd88, 0d3F811111111173C4;
	fma.rn.f64 	%fd95, %fd94, %fd88, 0d3FA555555555211A;
	fma.rn.f64 	%fd96, %fd95, %fd88, 0d3FC5555555555540;
	fma.rn.f64 	%fd97, %fd96, %fd88, 0d3FE0000000000005;
	mul.f64 	%fd98, %fd88, %fd97;
	fma.rn.f64 	%fd99, %fd98, %fd88, %fd88;
	ex2.approx.ftz.f32 	%f8, %f7;
	cvt.f64.f32 	%fd100, %f8;
	mov.f64 	%fd101, 0d3FF0000000000000;
	sub.f64 	%fd102, %fd101, %fd100;
	neg.f64 	%fd103, %fd99;
	fma.rn.f64 	%fd104, %fd103, %fd100, %fd102;
	mov.f64 	%fd105, 0d4000000000000000;
	sub.f64 	%fd106, %fd105, %fd104;
	rcp.approx.ftz.f64 	%fd107, %fd106;
	neg.f64 	%fd108, %fd106;
	fma.rn.f64 	%fd109, %fd108, %fd107, 0d3FF0000000000000;
	fma.rn.f64 	%fd110, %fd109, %fd109, %fd109;
	fma.rn.f64 	%fd111, %fd110, %fd107, %fd107;
	fma.rn.f64 	%fd112, %fd111, 0dC000000000000000, 0d3FF0000000000000;
	setp.gt.u32 	%p41, %r16, 1077088193;
	selp.f64 	%fd113, 0d3FF0000000000000, %fd112, %p41;
	copysign.f64 	%fd222, %fd22, %fd113;
	bra.uni 	$L__BB0_20;
$L__BB0_19:
	mul.f64 	%fd114, %fd22, %fd22;
	fma.rn.f64 	%fd115, %fd114, 0dBEF0BC46E2F5E964, 0d3F14359F420AFC3D;
	fma.rn.f64 	%fd116, %fd115, %fd114, 0dBF2DF9F0728C5D84;
	fma.rn.f64 	%fd117, %fd116, %fd114, 0d3F4337D1CEC4F033;
	fma.rn.f64 	%fd118, %fd117, %fd114, 0dBF57D6E9674335B3;
	fma.rn.f64 	%fd119, %fd118, %fd114, 0d3F6D6D000D7AAD3D;
	fma.rn.f64 	%fd120, %fd119, %fd114, 0dBF8226E1F3CF1EF5;
	fma.rn.f64 	%fd121, %fd120, %fd114, 0d3F9664F47EC0C8CF;
	fma.rn.f64 	%fd122, %fd121, %fd114, 0dBFABA1BA1B80AB40;
	fma.rn.f64 	%fd123, %fd122, %fd114, 0d3FC111111110FA4A;
	fma.rn.f64 	%fd124, %fd123, %fd114, 0dBFD5555555555550;
	fma.rn.f64 	%fd125, %fd124, %fd114, 0d0000000000000000;
	fma.rn.f64 	%fd222, %fd125, %fd22, %fd22;
$L__BB0_20:
	setp.lt.s32 	%p42, %r7, 0;
	setp.eq.s32 	%p43, %r8, 1073741824;
	fma.rn.f64 	%fd27, %fd222, 0d3FE0000000000000, 0d3FE0000000000000;
	add.f64 	%fd28, %fd21, 0dC010000000000000;
	{
	.reg .b32 %temp; 
	mov.b64 	{%temp, %r17}, %fd28;
	}
	abs.f64 	%fd29, %fd28;
	{ // callseq 3, 0
	.param .b64 param0;
	st.param.f64 	[param0], %fd29;
	.param .b64 param1;
	st.param.f64 	[param1], 0d4008000000000000;
	.param .b64 retval0;
	call.uni (retval0), 
	__internal_accurate_pow, 
	(
	param0, 
	param1
	);
	ld.param.f64 	%fd126, [retval0];
	} // callseq 3
	setp.lt.s32 	%p45, %r17, 0;
	neg.f64 	%fd128, %fd126;
	selp.f64 	%fd129, %fd128, %fd126, %p43;
	selp.f64 	%fd130, %fd129, %fd126, %p45;
	setp.eq.f64 	%p46, %fd28, 0d0000000000000000;
	selp.b32 	%r67, %r17, 0, %p43;
	or.b32  	%r68, %r67, 2146435072;
	selp.b32 	%r69, %r68, %r67, %p42;
	mov.b32 	%r70, 0;
	mov.b64 	%fd131, {%r70, %r69};
	selp.f64 	%fd223, %fd131, %fd130, %p46;
	add.f64 	%fd132, %fd28, 0d4008000000000000;
	{
	.reg .b32 %temp; 
	mov.b64 	{%temp, %r71}, %fd132;
	}
	and.b32  	%r72, %r71, 2146435072;
	setp.ne.s32 	%p47, %r72, 2146435072;
	@%p47 bra 	$L__BB0_25;
	setp.num.f64 	%p48, %fd28, %fd28;
	@%p48 bra 	$L__BB0_23;
	mov.f64 	%fd133, 0d4008000000000000;
	add.rn.f64 	%fd223, %fd28, %fd133;
	bra.uni 	$L__BB0_25;
$L__BB0_23:
	setp.neu.f64 	%p49, %fd29, 0d7FF0000000000000;
	@%p49 bra 	$L__BB0_25;
	selp.b32 	%r74, %r73, %r9, %p45;
	mov.b32 	%r75, 0;
	mov.b64 	%fd223, {%r75, %r74};
$L__BB0_25:
	setp.eq.f64 	%p51, %fd28, 0d3FF0000000000000;
	selp.f64 	%fd134, 0d3FF0000000000000, %fd223, %p51;
	fma.rn.f64 	%fd135, %fd21, 0dBFA18D87D63617A7, 0d3FC7654734609200;
	fma.rn.f64 	%fd136, %fd135, %fd134, 0dBF90A45507247409;
	mul.f64 	%fd137, %fd27, %fd136;
	fma.rn.f64 	%fd34, %fd222, 0d3F80A45507247409, %fd137;
	mul.f64 	%fd35, %fd21, 0dC042527B5C141899;
	fma.rn.f64 	%fd138, %fd35, 0d3FF71547652B82FE, 0d4338000000000000;
	{
	.reg .b32 %temp; 
	mov.b64 	{%r18, %temp}, %fd138;
	}
	mov.f64 	%fd139, 0dC338000000000000;
	add.rn.f64 	%fd140, %fd138, %fd139;
	fma.rn.f64 	%fd141, %fd140, 0dBFE62E42FEFA39EF, %fd35;
	fma.rn.f64 	%fd142, %fd140, 0dBC7ABC9E3B39803F, %fd141;
	fma.rn.f64 	%fd143, %fd142, 0d3E5ADE1569CE2BDF, 0d3E928AF3FCA213EA;
	fma.rn.f64 	%fd144, %fd143, %fd142, 0d3EC71DEE62401315;
	fma.rn.f64 	%fd145, %fd144, %fd142, 0d3EFA01997C89EB71;
	fma.rn.f64 	%fd146, %fd145, %fd142, 0d3F2A01A014761F65;
	fma.rn.f64 	%fd147, %fd146, %fd142, 0d3F56C16C1852B7AF;
	fma.rn.f64 	%fd148, %fd147, %fd142, 0d3F81111111122322;
	fma.rn.f64 	%fd149, %fd148, %fd142, 0d3FA55555555502A1;
	fma.rn.f64 	%fd150, %fd149, %fd142, 0d3FC5555555555511;
	fma.rn.f64 	%fd151, %fd150, %fd142, 0d3FE000000000000B;
	fma.rn.f64 	%fd152, %fd151, %fd142, 0d3FF0000000000000;
	fma.rn.f64 	%fd153, %fd152, %fd142, 0d3FF0000000000000;
	{
	.reg .b32 %temp; 
	mov.b64 	{%r19, %temp}, %fd153;
	}
	{
	.reg .b32 %temp; 
	mov.b64 	{%temp, %r20}, %fd153;
	}
	shl.b32 	%r76, %r18, 20;
	add.s32 	%r77, %r76, %r20;
	mov.b64 	%fd224, {%r19, %r77};
	{
	.reg .b32 %temp; 
	mov.b64 	{%temp, %r78}, %fd35;
	}
	mov.b32 	%f9, %r78;
	abs.f32 	%f1, %f9;
	setp.lt.f32 	%p52, %f1, 0f4086232B;
	@%p52 bra 	$L__BB0_28;
	setp.lt.f64 	%p53, %fd35, 0d0000000000000000;
	add.f64 	%fd154, %fd35, 0d7FF0000000000000;
	selp.f64 	%fd224, 0d0000000000000000, %fd154, %p53;
	setp.geu.f32 	%p54, %f1, 0f40874800;
	@%p54 bra 	$L__BB0_28;
	shr.u32 	%r79, %r18, 31;
	add.s32 	%r80, %r18, %r79;
	shr.s32 	%r81, %r80, 1;
	shl.b32 	%r82, %r81, 20;
	add.s32 	%r83, %r20, %r82;
	mov.b64 	%fd155, {%r19, %r83};
	sub.s32 	%r84, %r18, %r81;
	shl.b32 	%r85, %r84, 20;
	add.s32 	%r86, %r85, 1072693248;
	mov.b32 	%r87, 0;
	mov.b64 	%fd156, {%r87, %r86};
	mul.f64 	%fd224, %fd156, %fd155;
$L__BB0_28:
	mul.f64 	%fd40, %fd21, 0dC025951688BE2574;
	fma.rn.f64 	%fd157, %fd40, 0d3FF71547652B82FE, 0d4338000000000000;
	{
	.reg .b32 %temp; 
	mov.b64 	{%r21, %temp}, %fd157;
	}
	mov.f64 	%fd158, 0dC338000000000000;
	add.rn.f64 	%fd159, %fd157, %fd158;
	fma.rn.f64 	%fd160, %fd159, 0dBFE62E42FEFA39EF, %fd40;
	fma.rn.f64 	%fd161, %fd159, 0dBC7ABC9E3B39803F, %fd160;
	fma.rn.f64 	%fd162, %fd161, 0d3E5ADE1569CE2BDF, 0d3E928AF3FCA213EA;
	fma.rn.f64 	%fd163, %fd162, %fd161, 0d3EC71DEE62401315;
	fma.rn.f64 	%fd164, %fd163, %fd161, 0d3EFA01997C89EB71;
	fma.rn.f64 	%fd165, %fd164, %fd161, 0d3F2A01A014761F65;
	fma.rn.f64 	%fd166, %fd165, %fd161, 0d3F56C16C1852B7AF;
	fma.rn.f64 	%fd167, %fd166, %fd161, 0d3F81111111122322;
	fma.rn.f64 	%fd168, %fd167, %fd161, 0d3FA55555555502A1;
	fma.rn.f64 	%fd169, %fd168, %fd161, 0d3FC5555555555511;
	fma.rn.f64 	%fd170, %fd169, %fd161, 0d3FE000000000000B;
	fma.rn.f64 	%fd171, %fd170, %fd161, 0d3FF0000000000000;
	fma.rn.f64 	%fd172, %fd171, %fd161, 0d3FF0000000000000;
	{
	.reg .b32 %temp; 
	mov.b64 	{%r22, %temp}, %fd172;
	}
	{
	.reg .b32 %temp; 
	mov.b64 	{%temp, %r23}, %fd172;
	}
	shl.b32 	%r88, %r21, 20;
	add.s32 	%r89, %r88, %r23;
	mov.b64 	%fd225, {%r22, %r89};
	{
	.reg .b32 %temp; 
	mov.b64 	{%temp, %r90}, %fd40;
	}
	mov.b32 	%f10, %r90;
	abs.f32 	%f2, %f10;
	setp.lt.f32 	%p55, %f2, 0f4086232B;
	@%p55 bra 	$L__BB0_31;
	setp.lt.f64 	%p56, %fd40, 0d0000000000000000;
	add.f64 	%fd173, %fd40, 0d7FF0000000000000;
	selp.f64 	%fd225, 0d0000000000000000, %fd173, %p56;
	setp.geu.f32 	%p57, %f2, 0f40874800;
	@%p57 bra 	$L__BB0_31;
	shr.u32 	%r91, %r21, 31;
	add.s32 	%r92, %r21, %r91;
	shr.s32 	%r93, %r92, 1;
	shl.b32 	%r94, %r93, 20;
	add.s32 	%r95, %r23, %r94;
	mov.b64 	%fd174, {%r22, %r95};
	sub.s32 	%r96, %r21, %r93;
	shl.b32 	%r97, %r96, 20;
	add.s32 	%r98, %r97, 1072693248;
	mov.b32 	%r99, 0;
	mov.b64 	%fd175, {%r99, %r98};
	mul.f64 	%fd225, %fd175, %fd174;
$L__BB0_31:
	mul.f64 	%fd176, %fd225, 0d40E31A8EFB5FF362;
	fma.rn.f64 	%fd45, %fd224, 0d40CB3D5B8403AD8A, %fd176;
	mul.f64 	%fd46, %fd21, 0dC01274C87D95FEC2;
	fma.rn.f64 	%fd177, %fd46, 0d3FF71547652B82FE, 0d4338000000000000;
	{
	.reg .b32 %temp; 
	mov.b64 	{%r24, %temp}, %fd177;
	}
	mov.f64 	%fd178, 0dC338000000000000;
	add.rn.f64 	%fd179, %fd177, %fd178;
	fma.rn.f64 	%fd180, %fd179, 0dBFE62E42FEFA39EF, %fd46;
	fma.rn.f64 	%fd181, %fd179, 0dBC7ABC9E3B39803F, %fd180;
	fma.rn.f64 	%fd182, %fd181, 0d3E5ADE1569CE2BDF, 0d3E928AF3FCA213EA;
	fma.rn.f64 	%fd183, %fd182, %fd181, 0d3EC71DEE62401315;
	fma.rn.f64 	%fd184, %fd183, %fd181, 0d3EFA01997C89EB71;
	fma.rn.f64 	%fd185, %fd184, %fd181, 0d3F2A01A014761F65;
	fma.rn.f64 	%fd186, %fd185, %fd181, 0d3F56C16C1852B7AF;
	fma.rn.f64 	%fd187, %fd186, %fd181, 0d3F81111111122322;
	fma.rn.f64 	%fd188, %fd187, %fd181, 0d3FA55555555502A1;
	fma.rn.f64 	%fd189, %fd188, %fd181, 0d3FC5555555555511;
	fma.rn.f64 	%fd190, %fd189, %fd181, 0d3FE000000000000B;
	fma.rn.f64 	%fd191, %fd190, %fd181, 0d3FF0000000000000;
	fma.rn.f64 	%fd192, %fd191, %fd181, 0d3FF0000000000000;
	{
	.reg .b32 %temp; 
	mov.b64 	{%r25, %temp}, %fd192;
	}
	{
	.reg .b32 %temp; 
	mov.b64 	{%temp, %r26}, %fd192;
	}
	shl.b32 	%r100, %r24, 20;
	add.s32 	%r101, %r100, %r26;
	mov.b64 	%fd226, {%r25, %r101};
	{
	.reg .b32 %temp; 
	mov.b64 	{%temp, %r102}, %fd46;
	}
	mov.b32 	%f11, %r102;
	abs.f32 	%f3, %f11;
	setp.lt.f32 	%p58, %f3, 0f4086232B;
	@%p58 bra 	$L__BB0_34;
	setp.lt.f64 	%p59, %fd46, 0d0000000000000000;
	add.f64 	%fd193, %fd46, 0d7FF0000000000000;
	selp.f64 	%fd226, 0d0000000000000000, %fd193, %p59;
	setp.geu.f32 	%p60, %f3, 0f40874800;
	@%p60 bra 	$L__BB0_34;
	shr.u32 	%r103, %r24, 31;
	add.s32 	%r104, %r24, %r103;
	shr.s32 	%r105, %r104, 1;
	shl.b32 	%r106, %r105, 20;
	add.s32 	%r107, %r26, %r106;
	mov.b64 	%fd194, {%r25, %r107};
	sub.s32 	%r108, %r24, %r105;
	shl.b32 	%r109, %r108, 20;
	add.s32 	%r110, %r109, 1072693248;
	mov.b32 	%r111, 0;
	mov.b64 	%fd195, {%r111, %r110};
	mul.f64 	%fd226, %fd195, %fd194;
$L__BB0_34:
	fma.rn.f64 	%fd51, %fd226, 0d40D4FFB8546E1BD9, %fd45;
	mul.f64 	%fd52, %fd21, 0dC00278C534063E45;
	fma.rn.f64 	%fd196, %fd52, 0d3FF71547652B82FE, 0d4338000000000000;
	{
	.reg .b32 %temp; 
	mov.b64 	{%r27, %temp}, %fd196;
	}
	mov.f64 	%fd197, 0dC338000000000000;
	add.rn.f64 	%fd198, %fd196, %fd197;
	fma.rn.f64 	%fd199, %fd198, 0dBFE62E42FEFA39EF, %fd52;
	fma.rn.f64 	%fd200, %fd198, 0dBC7ABC9E3B39803F, %fd199;
	fma.rn.f64 	%fd201, %fd200, 0d3E5ADE1569CE2BDF, 0d3E928AF3FCA213EA;
	fma.rn.f64 	%fd202, %fd201, %fd200, 0d3EC71DEE62401315;
	fma.rn.f64 	%fd203, %fd202, %fd200, 0d3EFA01997C89EB71;
	fma.rn.f64 	%fd204, %fd203, %fd200, 0d3F2A01A014761F65;
	fma.rn.f64 	%fd205, %fd204, %fd200, 0d3F56C16C1852B7AF;
	fma.rn.f64 	%fd206, %fd205, %fd200, 0d3F81111111122322;
	fma.rn.f64 	%fd207, %fd206, %fd200, 0d3FA55555555502A1;
	fma.rn.f64 	%fd208, %fd207, %fd200, 0d3FC5555555555511;
	fma.rn.f64 	%fd209, %fd208, %fd200, 0d3FE000000000000B;
	fma.rn.f64 	%fd210, %fd209, %fd200, 0d3FF0000000000000;
	fma.rn.f64 	%fd211, %fd210, %fd200, 0d3FF0000000000000;
	{
	.reg .b32 %temp; 
	mov.b64 	{%r28, %temp}, %fd211;
	}
	{
	.reg .b32 %temp; 
	mov.b64 	{%temp, %r29}, %fd211;
	}
	shl.b32 	%r112, %r27, 20;
	add.s32 	%r113, %r112, %r29;
	mov.b64 	%fd227, {%r28, %r113};
	{
	.reg .b32 %temp; 
	mov.b64 	{%temp, %r114}, %fd52;
	}
	mov.b32 	%f12, %r114;
	abs.f32 	%f4, %f12;
	setp.lt.f32 	%p61, %f4, 0f4086232B;
	@%p61 bra 	$L__BB0_37;
	setp.lt.f64 	%p62, %fd52, 0d0000000000000000;
	add.f64 	%fd212, %fd52, 0d7FF0000000000000;
	selp.f64 	%fd227, 0d0000000000000000, %fd212, %p62;
	setp.geu.f32 	%p63, %f4, 0f40874800;
	@%p63 bra 	$L__BB0_37;
	shr.u32 	%r115, %r27, 31;
	add.s32 	%r116, %r27, %r115;
	shr.s32 	%r117, %r116, 1;
	shl.b32 	%r118, %r117, 20;
	add.s32 	%r119, %r29, %r118;
	mov.b64 	%fd213, {%r28, %r119};
	sub.s32 	%r120, %r27, %r117;
	shl.b32 	%r121, %r120, 20;
	add.s32 	%r122, %r121, 1072693248;
	mov.b32 	%r123, 0;
	mov.b64 	%fd214, {%r123, %r122};
	mul.f64 	%fd227, %fd214, %fd213;
$L__BB0_37:
	fma.rn.f64 	%fd215, %fd227, 0d40A0E34A3059B8BC, %fd51;
	div.rn.f64 	%fd216, %fd215, %fd21;
	add.f64 	%fd217, %fd34, 0dBF80A45507247409;
	add.f64 	%fd218, %fd217, %fd216;
	mul.wide.s32 	%rd7, %r124, 8;
	add.s64 	%rd8, %rd2, %rd7;
	st.global.f64 	[%rd8], %fd218;
	add.s32 	%r124, %r124, %r11;
	setp.lt.s32 	%p64, %r124, %r31;
	@%p64 bra 	$L__BB0_2;
$L__BB0_38:
	ret;

}
	// .globl	_Z15kernelgpuPaira1IfEvPT_S1_S1_S1_PiS2_S2_S2_S1_S1_S2_iiiiii
.visible .entry _Z15kernelgpuPaira1IfEvPT_S1_S1_S1_PiS2_S2_S2_S1_S1_S2_iiiiii(
	.param .u64 .ptr .align 1 _Z15kernelgpuPaira1IfEvPT_S1_S1_S1_PiS2_S2_S2_S1_S1_S2_iiiiii_param_0,
	.param .u64 .ptr .align 1 _Z15kernelgpuPaira1IfEvPT_S1_S1_S1_PiS2_S2_S2_S1_S1_S2_iiiiii_param_1,
	.param .u64 .ptr .align 1 _Z15kernelgpuPaira1IfEvPT_S1_S1_S1_PiS2_S2_S2_S1_S1_S2_iiiiii_param_2,
	.param .u64 .ptr .align 1 _Z15kernelgpuPaira1IfEvPT_S1_S1_S1_PiS2_S2_S2_S1_S1_S2_iiiiii_param_3,
	.param .u64 .ptr .align 1 _Z15kernelgpuPaira1IfEvPT_S1_S1_S1_PiS2_S2_S2_S1_S1_S2_iiiiii_param_4,
	.param .u64 .ptr .align 1 _Z15kernelgpuPaira1IfEvPT_S1_S1_S1_PiS2_S2_S2_S1_S1_S2_iiiiii_param_5,
	.param .u64 .ptr .align 1 _Z15kernelgpuPaira1IfEvPT_S1_S1_S1_PiS2_S2_S2_S1_S1_S2_iiiiii_param_6,
	.param .u64 .ptr .align 1 _Z15kernelgpuPaira1IfEvPT_S1_S1_S1_PiS2_S2_S2_S1_S1_S2_iiiiii_param_7,
	.param .u64 .ptr .align 1 _Z15kernelgpuPaira1IfEvPT_S1_S1_S1_PiS2_S2_S2_S1_S1_S2_iiiiii_param_8,
	.param .u64 .ptr .align 1 _Z15kernelgpuPaira1IfEvPT_S1_S1_S1_PiS2_S2_S2_S1_S1_S2_iiiiii_param_9,
	.param .u64 .ptr .align 1 _Z15kernelgpuPaira1IfEvPT_S1_S1_S1_PiS2_S2_S2_S1_S1_S2_iiiiii_param_10,
	.param .u32 _Z15kernelgpuPaira1IfEvPT_S1_S1_S1_PiS2_S2_S2_S1_S1_S2_iiiiii_param_11,
	.param .u32 _Z15kernelgpuPaira1IfEvPT_S1_S1_S1_PiS2_S2_S2_S1_S1_S2_iiiiii_param_12,
	.param .u32 _Z15kernelgpuPaira1IfEvPT_S1_S1_S1_PiS2_S2_S2_S1_S1_S2_iiiiii_param_13,
	.param .u32 _Z15kernelgpuPaira1IfEvPT_S1_S1_S1_PiS2_S2_S2_S1_S1_S2_iiiiii_param_14,
	.param .u32 _Z15kernelgpuPaira1IfEvPT_S1_S1_S1_PiS2_S2_S2_S1_S1_S2_iiiiii_param_15,
	.param .u32 _Z15kernelgpuPaira1IfEvPT_S1_S1_S1_PiS2_S2_S2_S1_S1_S2_iiiiii_param_16
)
{
	.reg .pred 	%p<65>;
	.reg .b32 	%r<125>;
	.reg .b32 	%f<20>;
	.reg .b64 	%rd<9>;
	.reg .b64 	%fd<230>;

	ld.param.u64 	%rd3, [_Z15kernelgpuPaira1IfEvPT_S1_S1_S1_PiS2_S2_S2_S1_S1_S2_iiiiii_param_0];
	ld.param.u64 	%rd4, [_Z15kernelgpuPaira1IfEvPT_S1_S1_S1_PiS2_S2_S2_S1_S1_S2_iiiiii_param_1];
	ld.param.u32 	%r30, [_Z15kernelgpuPaira1IfEvPT_S1_S1_S1_PiS2_S2_S2_S1_S1_S2_iiiiii_param_16];
	mov.u32 	%r31, %tid.x;
	mov.u32 	%r32, %ctaid.x;
	mov.u32 	%r1, %ntid.x;
	mad.lo.s32 	%r124, %r32, %r1, %r31;
	setp.ge.s32 	%p3, %r124, %r30;
	@%p3 bra 	$L__BB1_38;
	mov.f64 	%fd58, 0d4000000000000000;
	{
	.reg .b32 %temp; 
	mov.b64 	{%temp, %r3}, %fd58;
	}
	and.b32  	%r4, %r3, 2146435072;
	setp.eq.s32 	%p4, %r4, 1062207488;
	setp.lt.s32 	%p5, %r3, 0;
	selp.b32 	%r5, 0, 2146435072, %p5;
	and.b32  	%r33, %r3, 2147483647;
	setp.ne.s32 	%p6, %r33, 1071644672;
	and.pred  	%p1, %p4, %p6;
	or.b32  	%r6, %r5, -2147483648;
	mov.f64 	%fd59, 0d4008000000000000;
	{
	.reg .b32 %temp; 
	mov.b64 	{%temp, %r7}, %fd59;
	}
	and.b32  	%r8, %r7, 2146435072;
	setp.eq.s32 	%p7, %r8, 1073741824;
	setp.lt.s32 	%p8, %r7, 0;
	selp.b32 	%r9, 0, 2146435072, %p8;
	and.b32  	%r34, %r7, 2147483647;
	setp.ne.s32 	%p9, %r34, 1071644672;
	and.pred  	%p2, %p7, %p9;
	mov.u32 	%r35, %nctaid.x;
	mul.lo.s32 	%r10, %r1, %r35;
	cvta.to.global.u64 	%rd1, %rd4;
	cvta.to.global.u64 	%rd2, %rd3;
$L__BB1_2:
	setp.lt.s32 	%p10, %r3, 0;
	setp.eq.s32 	%p11, %r4, 1062207488;
	mul.lo.s32 	%r36, %r124, 3;
	mul.wide.s32 	%rd5, %r36, 4;
	add.s64 	%rd6, %rd1, %rd5;
	ld.global.f32 	%f1, [%rd6];
	ld.global.f32 	%f2, [%rd6+4];
	ld.global.f32 	%f3, [%rd6+8];
	cvt.f64.f32 	%fd1, %f1;
	{
	.reg .b32 %temp; 
	mov.b64 	{%temp, %r12}, %fd1;
	}
	abs.f64 	%fd2, %fd1;
	{ // callseq 4, 0
	.param .b64 param0;
	st.param.f64 	[param0], %fd2;
	.param .b64 param1;
	st.param.f64 	[param1], 0d4000000000000000;
	.param .b64 retval0;
	call.uni (retval0), 
	__internal_accurate_pow, 
	(
	param0, 
	param1
	);
	ld.param.f64 	%fd60, [retval0];
	} // callseq 4
	setp.lt.s32 	%p13, %r12, 0;
	neg.f64 	%fd62, %fd60;
	selp.f64 	%fd63, %fd62, %fd60, %p11;
	selp.f64 	%fd64, %fd63, %fd60, %p13;
	setp.eq.f32 	%p14, %f1, 0f00000000;
	selp.b32 	%r37, %r12, 0, %p11;
	or.b32  	%r38, %r37, 2146435072;
	selp.b32 	%r39, %r38, %r37, %p10;
	mov.b32 	%r40, 0;
	mov.b64 	%fd65, {%r40, %r39};
	selp.f64 	%fd221, %fd65, %fd64, %p14;
	add.f64 	%fd66, %fd1, 0d4000000000000000;
	{
	.reg .b32 %temp; 
	mov.b64 	{%temp, %r41}, %fd66;
	}
	and.b32  	%r42, %r41, 2146435072;
	setp.ne.s32 	%p15, %r42, 2146435072;
	@%p15 bra 	$L__BB1_7;
	setp.num.f32 	%p16, %f1, %f1;
	@%p16 bra 	$L__BB1_5;
	mov.f64 	%fd67, 0d4000000000000000;
	add.rn.f64 	%fd221, %fd1, %fd67;
	bra.uni 	$L__BB1_7;
$L__BB1_5:
	setp.neu.f64 	%p17, %fd2, 0d7FF0000000000000;
	@%p17 bra 	$L__BB1_7;
	setp.lt.s32 	%p18, %r12, 0;
	selp.b32 	%r43, %r6, %r5, %p1;
	selp.b32 	%r44, %r43, %r5, %p18;
	mov.b32 	%r45, 0;
	mov.b64 	%fd221, {%r45, %r44};
$L__BB1_7:
	setp.lt.s32 	%p19, %r3, 0;
	setp.eq.s32 	%p20, %r4, 1062207488;
	setp.eq.f32 	%p22, %f1, 0f3F800000;
	selp.f64 	%fd7, 0d3FF0000000000000, %fd221, %p22;
	cvt.f64.f32 	%fd8, %f2;
	{
	.reg .b32 %temp; 
	mov.b64 	{%temp, %r13}, %fd8;
	}
	abs.f64 	%fd9, %fd8;
	{ // callseq 5, 0
	.param .b64 param0;
	st.param.f64 	[param0], %fd9;
	.param .b64 param1;
	st.param.f64 	[param1], 0d4000000000000000;
	.param .b64 retval0;
	call.uni (retval0), 
	__internal_accurate_pow, 
	(
	param0, 
	param1
	);
	ld.param.f64 	%fd68, [retval0];
	} // callseq 5
	setp.lt.s32 	%p23, %r13, 0;
	neg.f64 	%fd70, %fd68;
	selp.f64 	%fd71, %fd70, %fd68, %p20;
	selp.f64 	%fd72, %fd71, %fd68, %p23;
	setp.eq.f32 	%p24, %f2, 0f00000000;
	selp.b32 	%r46, %r13, 0, %p20;
	or.b32  	%r47, %r46, 2146435072;
	selp.b32 	%r48, %r47, %r46, %p19;
	mov.b32 	%r49, 0;
	mov.b64 	%fd73, {%r49, %r48};
	selp.f64 	%fd222, %fd73, %fd72, %p24;
	add.f64 	%fd74, %fd8, 0d4000000000000000;
	{
	.reg .b32 %temp; 
	mov.b64 	{%temp, %r50}, %fd74;
	}
	and.b32  	%r51, %r50, 2146435072;
	setp.ne.s32 	%p25, %r51, 2146435072;
	@%p25 bra 	$L__BB1_12;
	setp.num.f32 	%p26, %f2, %f2;
	@%p26 bra 	$L__BB1_10;
	mov.f64 	%fd75, 0d4000000000000000;
	add.rn.f64 	%fd222, %fd8, %fd75;
	bra.uni 	$L__BB1_12;
$L__BB1_10:
	setp.neu.f64 	%p27, %fd9, 0d7FF0000000000000;
	@%p27 bra 	$L__BB1_12;
	setp.lt.s32 	%p28, %r13, 0;
	selp.b32 	%r52, %r6, %r5, %p1;
	selp.b32 	%r53, %r52, %r5, %p28;
	mov.b32 	%r54, 0;
	mov.b64 	%fd222, {%r54, %r53};
$L__BB1_12:
	setp.lt.s32 	%p29, %r3, 0;
	setp.eq.s32 	%p30, %r4, 1062207488;
	setp.eq.f32 	%p32, %f2, 0f3F800000;
	selp.f64 	%fd76, 0d3FF0000000000000, %fd222, %p32;
	add.f64 	%fd14, %fd7, %fd76;
	cvt.f64.f32 	%fd15, %f3;
	{
	.reg .b32 %temp; 
	mov.b64 	{%temp, %r14}, %fd15;
	}
	abs.f64 	%fd16, %fd15;
	{ // callseq 6, 0
	.param .b64 param0;
	st.param.f64 	[param0], %fd16;
	.param .b64 param1;
	st.param.f64 	[param1], 0d4000000000000000;
	.param .b64 retval0;
	call.uni (retval0), 
	__internal_accurate_pow, 
	(
	param0, 
	param1
	);
	ld.param.f64 	%fd77, [retval0];
	} // callseq 6
	setp.lt.s32 	%p33, %r14, 0;
	neg.f64 	%fd79, %fd77;
	selp.f64 	%fd80, %fd79, %fd77, %p30;
	selp.f64 	%fd81, %fd80, %fd77, %p33;
	setp.eq.f32 	%p34, %f3, 0f00000000;
	selp.b32 	%r55, %r14, 0, %p30;
	or.b32  	%r56, %r55, 2146435072;
	selp.b32 	%r57, %r56, %r55, %p29;
	mov.b32 	%r58, 0;
	mov.b64 	%fd82, {%r58, %r57};
	selp.f64 	%fd223, %fd82, %fd81, %p34;
	add.f64 	%fd83, %fd15, 0d4000000000000000;
	{
	.reg .b32 %temp; 
	mov.b64 	{%temp, %r59}, %fd83;
	}
	and.b32  	%r60, %r59, 2146435072;
	setp.ne.s32 	%p35, %r60, 2146435072;
	@%p35 bra 	$L__BB1_17;
	setp.num.f32 	%p36, %f3, %f3;
	@%p36 bra 	$L__BB1_15;
	mov.f64 	%fd84, 0d4000000000000000;
	add.rn.f64 	%fd223, %fd15, %fd84;
	bra.uni 	$L__BB1_17;
$L__BB1_15:
	setp.neu.f64 	%p37, %fd16, 0d7FF0000000000000;
	@%p37 bra 	$L__BB1_17;
	setp.lt.s32 	%p38, %r14, 0;
	selp.b32 	%r61, %r6, %r5, %p1;
	selp.b32 	%r62, %r61, %r5, %p38;
	mov.b32 	%r63, 0;
	mov.b64 	%fd223, {%r63, %r62};
$L__BB1_17:
	setp.eq.f32 	%p39, %f3, 0f3F800000;
	selp.f64 	%fd85, 0d3FF0000000000000, %fd223, %p39;
	add.f64 	%fd86, %fd14, %fd85;
	sqrt.rn.f64 	%fd87, %fd86;
	cvt.rn.f32.f64 	%f4, %fd87;
	cvt.f64.f32 	%fd21, %f4;
	fma.rn.f64 	%fd22, %fd21, 0d4059000000000000, 0dC079000000000000;
	{
	.reg .b32 %temp; 
	mov.b64 	{%temp, %r64}, %fd22;
	}
	and.b32  	%r15, %r64, 2147483647;
	{
	.reg .b32 %temp; 
	mov.b64 	{%r65, %temp}, %fd22;
	}
	mov.b64 	%fd23, {%r65, %r15};
	setp.ltu.f64 	%p40, %fd23, 0d3FE4F92224DD2F1A;
	@%p40 bra 	$L__BB1_19;
	add.f64 	%fd88, %fd23, %fd23;
	cvt.rn.f32.f64 	%f10, %fd88;
	mul.f32 	%f11, %f10, 0f3FB8AA3B;
	cvt.rni.f32.f32 	%f12, %f11;
	cvt.f64.f32 	%fd89, %f12;
	fma.rn.f64 	%fd90, %fd89, 0dBFE62E42FEFA39EF, %fd88;
	fma.rn.f64 	%fd91, %fd90, 0d3E5AE904A4741B81, 0d3E928A27F89B6999;
	fma.rn.f64 	%fd92, %fd91, %fd90, 0d3EC71DE715FF7E07;
	fma.rn.f64 	%fd93, %fd92, %fd90, 0d3EFA019A6B0AC45A;
	fma.rn.f64 	%fd94, %fd93, %fd90, 0d3F2A01A017EED94F;
	fma.rn.f64 	%fd95, %fd94, %fd90, 0d3F56C16C17F2A71B;
	fma.rn.f64 	%fd96, %fd95, %fd90, 0d3F811111111173C4;
	fma.rn.f64 	%fd97, %fd96, %fd90, 0d3FA555555555211A;
	fma.rn.f64 	%fd98, %fd97, %fd90, 0d3FC5555555555540;
	fma.rn.f64 	%fd99, %fd98, %fd90, 0d3FE0000000000005;
	mul.f64 	%fd100, %fd90, %fd99;
	fma.rn.f64 	%fd101, %fd100, %fd90, %fd90;
	ex2.approx.ftz.f32 	%f13, %f12;
	cvt.f64.f32 	%fd102, %f13;
	mov.f64 	%fd103, 0d3FF0000000000000;
	sub.f64 	%fd104, %fd103, %fd102;
	neg.f64 	%fd105, %fd101;
	fma.rn.f64 	%fd106, %fd105, %fd102, %fd104;
	mov.f64 	%fd107, 0d4000000000000000;
	sub.f64 	%fd108, %fd107, %fd106;
	rcp.approx.ftz.f64 	%fd109, %fd108;
	neg.f64 	%fd110, %fd108;
	fma.rn.f64 	%fd111, %fd110, %fd109, 0d3FF0000000000000;
	fma.rn.f64 	%fd112, %fd111, %fd111, %fd111;
	fma.rn.f64 	%fd113, %fd112, %fd109, %fd109;
	fma.rn.f64 	%fd114, %fd113, 0dC000000000000000, 0d3FF0000000000000;
	setp.gt.u32 	%p41, %r15, 1077088193;
	selp.f64 	%fd115, 0d3FF0000000000000, %fd114, %p41;
	copysign.f64 	%fd224, %fd22, %fd115;
	bra.uni 	$L__BB1_20;
$L__BB1_19:
	mul.f64 	%fd116, %fd22, %fd22;
	fma.rn.f64 	%fd117, %fd116, 0dBEF0BC46E2F5E964, 0d3F14359F420AFC3D;
	fma.rn.f64 	%fd118, %fd117, %fd116, 0dBF2DF9F0728C5D84;
	fma.rn.f64 	%fd119, %fd118, %fd116, 0d3F4337D1CEC4F033;
	fma.rn.f64 	%fd120, %fd119, %fd116, 0dBF57D6E9674335B3;
	fma.rn.f64 	%fd121, %fd120, %fd116, 0d3F6D6D000D7AAD3D;
	fma.rn.f64 	%fd122, %fd121, %fd116, 0dBF8226E1F3CF1EF5;
	fma.rn.f64 	%fd123, %fd122, %fd116, 0d3F9664F47EC0C8CF;
	fma.rn.f64 	%fd124, %fd123, %fd116, 0dBFABA1BA1B80AB40;
	fma.rn.f64 	%fd125, %fd124, %fd116, 0d3FC111111110FA4A;
	fma.rn.f64 	%fd126, %fd125, %fd116, 0dBFD5555555555550;
	fma.rn.f64 	%fd127, %fd126, %fd116, 0d0000000000000000;
	fma.rn.f64 	%fd224, %fd127, %fd22, %fd22;
$L__BB1_20:
	setp.lt.s32 	%p42, %r7, 0;
	setp.eq.s32 	%p43, %r8, 1073741824;
	cvt.rn.f32.f64 	%f14, %fd224;
	cvt.f64.f32 	%fd27, %f14;
	fma.rn.f64 	%fd28, %fd27, 0d3FE0000000000000, 0d3FE0000000000000;
	add.f32 	%f5, %f4, 0fC0800000;
	cvt.f64.f32 	%fd29, %f5;
	{
	.reg .b32 %temp; 
	mov.b64 	{%temp, %r16}, %fd29;
	}
	abs.f64 	%fd30, %fd29;
	{ // callseq 7, 0
	.param .b64 param0;
	st.param.f64 	[param0], %fd30;
	.param .b64 param1;
	st.param.f64 	[param1], 0d4008000000000000;
	.param .b64 retval0;
	call.uni (retval0), 
	__internal_accurate_pow, 
	(
	param0, 
	param1
	);
	ld.param.f64 	%fd128, [retval0];
	} // callseq 7
	setp.lt.s32 	%p45, %r16, 0;
	neg.f64 	%fd130, %fd128;
	selp.f64 	%fd131, %fd130, %fd128, %p43;
	selp.f64 	%fd132, %fd131, %fd128, %p45;
	setp.eq.f32 	%p46, %f5, 0f00000000;
	selp.b32 	%r66, %r16, 0, %p43;
	or.b32  	%r67, %r66, 2146435072;
	selp.b32 	%r68, %r67, %r66, %p42;
	mov.b32 	%r69, 0;
	mov.b64 	%fd133, {%r69, %r68};
	selp.f64 	%fd225, %fd133, %fd132, %p46;
	add.f64 	%fd134, %fd29, 0d4008000000000000;
	{
	.reg .b32 %temp; 
	mov.b64 	{%temp, %r70}, %fd134;
	}
	and.b32  	%r71, %r70, 2146435072;
	setp.ne.s32 	%p47, %r71, 2146435072;
	@%p47 bra 	$L__BB1_25;
	setp.num.f32 	%p48, %f5, %f5;
	@%p48 bra 	$L__BB1_23;
	mov.f64 	%fd135, 0d4008000000000000;
	add.rn.f64 	%fd225, %fd29, %fd135;
	bra.uni 	$L__BB1_25;
$L__BB1_23:
	setp.neu.f64 	%p49, %fd30, 0d7FF0000000000000;
	@%p49 bra 	$L__BB1_25;
	setp.lt.s32 	%p50, %r16, 0;
	or.b32  	%r72, %r9, -2147483648;
	selp.b32 	%r73, %r72, %r9, %p2;
	selp.b32 	%r74, %r73, %r9, %p50;
	mov.b32 	%r75, 0;
	mov.b64 	%fd225, {%r75, %r74};
$L__BB1_25:
	setp.eq.f32 	%p51, %f5, 0f3F800000;
	selp.f64 	%fd136, 0d3FF0000000000000, %fd225, %p51;
	fma.rn.f64 	%fd137, %fd21, 0dBFA18D87D63617A7, 0d3FC7654734609200;
	fma.rn.f64 	%fd138, %fd137, %fd136, 0dBF90A45507247409;
	mul.f64 	%fd139, %fd28, %fd138;
	fma.rn.f64 	%fd35, %fd27, 0d3F80A45507247409, %fd139;
	mul.f64 	%fd36, %fd21, 0dC042527B5C141899;
	fma.rn.f64 	%fd140, %fd36, 0d3FF71547652B82FE, 0d4338000000000000;
	{
	.reg .b32 %temp; 
	mov.b64 	{%r17, %temp}, %fd140;
	}
	mov.f64 	%fd141, 0dC338000000000000;
	add.rn.f64 	%fd142, %fd140, %fd141;
	fma.rn.f64 	%fd143, %fd142, 0dBFE62E42FEFA39EF, %fd36;
	fma.rn.f64 	%fd144, %fd142, 0dBC7ABC9E3B39803F, %fd143;
	fma.rn.f64 	%fd145, %fd144, 0d3E5ADE1569CE2BDF, 0d3E928AF3FCA213EA;
	fma.rn.f64 	%fd146, %fd145, %fd144, 0d3EC71DEE62401315;
	fma.rn.f64 	%fd147, %fd146, %fd144, 0d3EFA01997C89EB71;
	fma.rn.f64 	%fd148, %fd147, %fd144, 0d3F2A01A014761F65;
	fma.rn.f64 	%fd149, %fd148, %fd144, 0d3F56C16C1852B7AF;
	fma.rn.f64 	%fd150, %fd149, %fd144, 0d3F81111111122322;
	fma.rn.f64 	%fd151, %fd150, %fd144, 0d3FA55555555502A1;
	fma.rn.f64 	%fd152, %fd151, %fd144, 0d3FC5555555555511;
	fma.rn.f64 	%fd153, %fd152, %fd144, 0d3FE000000000000B;
	fma.rn.f64 	%fd154, %fd153, %fd144, 0d3FF0000000000000;
	fma.rn.f64 	%fd155, %fd154, %fd144, 0d3FF0000000000000;
	{
	.reg .b32 %temp; 
	mov.b64 	{%r18, %temp}, %fd155;
	}
	{
	.reg .b32 %temp; 
	mov.b64 	{%temp, %r19}, %fd155;
	}
	shl.b32 	%r76, %r17, 20;
	add.s32 	%r77, %r76, %r19;
	mov.b64 	%fd226, {%r18, %r77};
	{
	.reg .b32 %temp; 
	mov.b64 	{%temp, %r78}, %fd36;
	}
	mov.b32 	%f15, %r78;
	abs.f32 	%f6, %f15;
	setp.lt.f32 	%p52, %f6, 0f4086232B;
	@%p52 bra 	$L__BB1_28;
	setp.lt.f64 	%p53, %fd36, 0d0000000000000000;
	add.f64 	%fd156, %fd36, 0d7FF0000000000000;
	selp.f64 	%fd226, 0d0000000000000000, %fd156, %p53;
	setp.geu.f32 	%p54, %f6, 0f40874800;
	@%p54 bra 	$L__BB1_28;
	shr.u32 	%r79, %r17, 31;
	add.s32 	%r80, %r17, %r79;
	shr.s32 	%r81, %r80, 1;
	shl.b32 	%r82, %r81, 20;
	add.s32 	%r83, %r19, %r82;
	mov.b64 	%fd157, {%r18, %r83};
	sub.s32 	%r84, %r17, %r81;
	shl.b32 	%r85, %r84, 20;
	add.s32 	%r86, %r85, 1072693248;
	mov.b32 	%r87, 0;
	mov.b64 	%fd158, {%r87, %r86};
	mul.f64 	%fd226, %fd158, %fd157;
$L__BB1_28:
	mul.f64 	%fd41, %fd21, 0dC025951688BE2574;
	fma.rn.f64 	%fd159, %fd41, 0d3FF71547652B82FE, 0d4338000000000000;
	{
	.reg .b32 %temp; 
	mov.b64 	{%r20, %temp}, %fd159;
	}
	mov.f64 	%fd160, 0dC338000000000000;
	add.rn.f64 	%fd161, %fd159, %fd160;
	fma.rn.f64 	%fd162, %fd161, 0dBFE62E42FEFA39EF, %fd41;
	fma.rn.f64 	%fd163, %fd161, 0dBC7ABC9E3B39803F, %fd162;
	fma.rn.f64 	%fd164, %fd163, 0d3E5ADE1569CE2BDF, 0d3E928AF3FCA213EA;
	fma.rn.f64 	%fd165, %fd164, %fd163, 0d3EC71DEE62401315;
	fma.rn.f64 	%fd166, %fd165, %fd163, 0d3EFA01997C89EB71;
	fma.rn.f64 	%fd167, %fd166, %fd163, 0d3F2A01A014761F65;
	fma.rn.f64 	%fd168, %fd167, %fd163, 0d3F56C16C1852B7AF;
	fma.rn.f64 	%fd169, %fd168, %fd163, 0d3F81111111122322;
	fma.rn.f64 	%fd170, %fd169, %fd163, 0d3FA55555555502A1;
	fma.rn.f64 	%fd171, %fd170, %fd163, 0d3FC5555555555511;
	fma.rn.f64 	%fd172, %fd171, %fd163, 0d3FE000000000000B;
	fma.rn.f64 	%fd173, %fd172, %fd163, 0d3FF0000000000000;
	fma.rn.f64 	%fd174, %fd173, %fd163, 0d3FF0000000000000;
	{
	.reg .b32 %temp; 
	mov.b64 	{%r21, %temp}, %fd174;
	}
	{
	.reg .b32 %temp; 
	mov.b64 	{%temp, %r22}, %fd174;
	}
	shl.b32 	%r88, %r20, 20;
	add.s32 	%r89, %r88, %r22;
	mov.b64 	%fd227, {%r21, %r89};
	{
	.reg .b32 %temp; 
	mov.b64 	{%temp, %r90}, %fd41;
	}
	mov.b32 	%f16, %r90;
	abs.f32 	%f7, %f16;
	setp.lt.f32 	%p55, %f7, 0f4086232B;
	@%p55 bra 	$L__BB1_31;
	setp.lt.f64 	%p56, %fd41, 0d0000000000000000;
	add.f64 	%fd175, %fd41, 0d7FF0000000000000;
	selp.f64 	%fd227, 0d0000000000000000, %fd175, %p56;
	setp.geu.f32 	%p57, %f7, 0f40874800;
	@%p57 bra 	$L__BB1_31;
	shr.u32 	%r91, %r20, 31;
	add.s32 	%r92, %r20, %r91;
	shr.s32 	%r93, %r92, 1;
	shl.b32 	%r94, %r93, 20;
	add.s32 	%r95, %r22, %r94;
	mov.b64 	%fd176, {%r21, %r95};
	sub.s32 	%r96, %r20, %r93;
	shl.b32 	%r97, %r96, 20;
	add.s32 	%r98, %r97, 1072693248;
	mov.b32 	%r99, 0;
	mov.b64 	%fd177, {%r99, %r98};
	mul.f64 	%fd227, %fd177, %fd176;
$L__BB1_31:
	mul.f64 	%fd178, %fd227, 0d40E31A8EFB5FF362;
	fma.rn.f64 	%fd46, %fd226, 0d40CB3D5B8403AD8A, %fd178;
	mul.f64 	%fd47, %fd21, 0dC01274C87D95FEC2;
	fma.rn.f64 	%fd179, %fd47, 0d3FF71547652B82FE, 0d4338000000000000;
	{
	.reg .b32 %temp; 
	mov.b64 	{%r23, %temp}, %fd179;
	}
	mov.f64 	%fd180, 0dC338000000000000;
	add.rn.f64 	%fd181, %fd179, %fd180;
	fma.rn.f64 	%fd182, %fd181, 0dBFE62E42FEFA39EF, %fd47;
	fma.rn.f64 	%fd183, %fd181, 0dBC7ABC9E3B39803F, %fd182;
	fma.rn.f64 	%fd184, %fd183, 0d3E5ADE1569CE2BDF, 0d3E928AF3FCA213EA;
	fma.rn.f64 	%fd185, %fd184, %fd183, 0d3EC71DEE62401315;
	fma.rn.f64 	%fd186, %fd185, %fd183, 0d3EFA01997C89EB71;
	fma.rn.f64 	%fd187, %fd186, %fd183, 0d3F2A01A014761F65;
	fma.rn.f64 	%fd188, %fd187, %fd183, 0d3F56C16C1852B7AF;
	fma.rn.f64 	%fd189, %fd188, %fd183, 0d3F81111111122322;
	fma.rn.f64 	%fd190, %fd189, %fd183, 0d3FA55555555502A1;
	fma.rn.f64 	%fd191, %fd190, %fd183, 0d3FC5555555555511;
	fma.rn.f64 	%fd192, %fd191, %fd183, 0d3FE000000000000B;
	fma.rn.f64 	%fd193, %fd192, %fd183, 0d3FF0000000000000;
	fma.rn.f64 	%fd194, %fd193, %fd183, 0d3FF0000000000000;
	{
	.reg .b32 %temp; 
	mov.b64 	{%r24, %temp}, %fd194;
	}
	{
	.reg .b32 %temp; 
	mov.b64 	{%temp, %r25}, %fd194;
	}
	shl.b32 	%r100, %r23, 20;
	add.s32 	%r101, %r100, %r25;
	mov.b64 	%fd228, {%r24, %r101};
	{
	.reg .b32 %temp; 
	mov.b64 	{%temp, %r102}, %fd47;
	}
	mov.b32 	%f17, %r102;
	abs.f32 	%f8, %f17;
	setp.lt.f32 	%p58, %f8, 0f4086232B;
	@%p58 bra 	$L__BB1_34;
	setp.lt.f64 	%p59, %fd47, 0d0000000000000000;
	add.f64 	%fd195, %fd47, 0d7FF0000000000000;
	selp.f64 	%fd228, 0d0000000000000000, %fd195, %p59;
	setp.geu.f32 	%p60, %f8, 0f40874800;
	@%p60 bra 	$L__BB1_34;
	shr.u32 	%r103, %r23, 31;
	add.s32 	%r104, %r23, %r103;
	shr.s32 	%r105, %r104, 1;
	shl.b32 	%r106, %r105, 20;
	add.s32 	%r107, %r25, %r106;
	mov.b64 	%fd196, {%r24, %r107};
	sub.s32 	%r108, %r23, %r105;
	shl.b32 	%r109, %r108, 20;
	add.s32 	%r110, %r109, 1072693248;
	mov.b32 	%r111, 0;
	mov.b64 	%fd197, {%r111, %r110};
	mul.f64 	%fd228, %fd197, %fd196;
$L__BB1_34:
	fma.rn.f64 	%fd52, %fd228, 0d40D4FFB8546E1BD9, %fd46;
	mul.f64 	%fd53, %fd21, 0dC00278C534063E45;
	fma.rn.f64 	%fd198, %fd53, 0d3FF71547652B82FE, 0d4338000000000000;
	{
	.reg .b32 %temp; 
	mov.b64 	{%r26, %temp}, %fd198;
	}
	mov.f64 	%fd199, 0dC338000000000000;
	add.rn.f64 	%fd200, %fd198, %fd199;
	fma.rn.f64 	%fd201, %fd200, 0dBFE62E42FEFA39EF, %fd53;
	fma.rn.f64 	%fd202, %fd200, 0dBC7ABC9E3B39803F, %fd201;
	fma.rn.f64 	%fd203, %fd202, 0d3E5ADE1569CE2BDF, 0d3E928AF3FCA213EA;
	fma.rn.f64 	%fd204, %fd203, %fd202, 0d3EC71DEE62401315;
	fma.rn.f64 	%fd205, %fd204, %fd202, 0d3EFA01997C89EB71;
	fma.rn.f64 	%fd206, %fd205, %fd202, 0d3F2A01A014761F65;
	fma.rn.f64 	%fd207, %fd206, %fd202, 0d3F56C16C1852B7AF;
	fma.rn.f64 	%fd208, %fd207, %fd202, 0d3F81111111122322;
	fma.rn.f64 	%fd209, %fd208, %fd202, 0d3FA55555555502A1;
	fma.rn.f64 	%fd210, %fd209, %fd202, 0d3FC5555555555511;
	fma.rn.f64 	%fd211, %fd210, %fd202, 0d3FE000000000000B;
	fma.rn.f64 	%fd212, %fd211, %fd202, 0d3FF0000000000000;
	fma.rn.f64 	%fd213, %fd212, %fd202, 0d3FF0000000000000;
	{
	.reg .b32 %temp; 
	mov.b64 	{%r27, %temp}, %fd213;
	}
	{
	.reg .b32 %temp; 
	mov.b64 	{%temp, %r28}, %fd213;
	}
	shl.b32 	%r112, %r26, 20;
	add.s32 	%r113, %r112, %r28;
	mov.b64 	%fd229, {%r27, %r113};
	{
	.reg .b32 %temp; 
	mov.b64 	{%temp, %r114}, %fd53;
	}
	mov.b32 	%f18, %r114;
	abs.f32 	%f9, %f18;
	setp.lt.f32 	%p61, %f9, 0f4086232B;
	@%p61 bra 	$L__BB1_37;
	setp.lt.f64 	%p62, %fd53, 0d0000000000000000;
	add.f64 	%fd214, %fd53, 0d7FF0000000000000;
	selp.f64 	%fd229, 0d0000000000000000, %fd214, %p62;
	setp.geu.f32 	%p63, %f9, 0f40874800;
	@%p63 bra 	$L__BB1_37;
	shr.u32 	%r115, %r26, 31;
	add.s32 	%r116, %r26, %r115;
	shr.s32 	%r117, %r116, 1;
	shl.b32 	%r118, %r117, 20;
	add.s32 	%r119, %r28, %r118;
	mov.b64 	%fd215, {%r27, %r119};
	sub.s32 	%r120, %r26, %r117;
	shl.b32 	%r121, %r120, 20;
	add.s32 	%r122, %r121, 1072693248;
	mov.b32 	%r123, 0;
	mov.b64 	%fd216, {%r123, %r122};
	mul.f64 	%fd229, %fd216, %fd215;
$L__BB1_37:
	fma.rn.f64 	%fd217, %fd229, 0d40A0E34A3059B8BC, %fd52;
	div.rn.f64 	%fd218, %fd217, %fd21;
	add.f64 	%fd219, %fd35, 0dBF80A45507247409;
	add.f64 	%fd220, %fd219, %fd218;
	cvt.rn.f32.f64 	%f19, %fd220;
	mul.wide.s32 	%rd7, %r124, 4;
	add.s64 	%rd8, %rd2, %rd7;
	st.global.f32 	[%rd8], %f19;
	add.s32 	%r124, %r124, %r10;
	setp.lt.s32 	%p64, %r124, %r30;
	@%p64 bra 	$L__BB1_2;
$L__BB1_38:
	ret;

}
.func  (.param .b64 func_retval0) __internal_accurate_pow(
	.param .b64 __internal_accurate_pow_param_0,
	.param .b64 __internal_accurate_pow_param_1
)
{
	.reg .pred 	%p<8>;
	.reg .b32 	%r<49>;
	.reg .b32 	%f<3>;
	.reg .b64 	%fd<109>;

	ld.param.f64 	%fd10, [__internal_accurate_pow_param_0];
	ld.param.f64 	%fd11, [__internal_accurate_pow_param_1];
	{
	.reg .b32 %temp; 
	mov.b64 	{%temp, %r46}, %fd10;
	}
	{
	.reg .b32 %temp; 
	mov.b64 	{%r45, %temp}, %fd10;
	}
	shr.u32 	%r47, %r46, 20;
	setp.gt.u32 	%p1, %r46, 1048575;
	@%p1 bra 	$L__BB2_2;
	mul.f64 	%fd12, %fd10, 0d4350000000000000;
	{
	.reg .b32 %temp; 
	mov.b64 	{%temp, %r46}, %fd12;
	}
	{
	.reg .b32 %temp; 
	mov.b64 	{%r45, %temp}, %fd12;
	}
	shr.u32 	%r16, %r46, 20;
	add.s32 	%r47, %r16, -54;
$L__BB2_2:
	add.s32 	%r48, %r47, -1023;
	and.b32  	%r17, %r46, -2146435073;
	or.b32  	%r18, %r17, 1072693248;
	mov.b64 	%fd107, {%r45, %r18};
	setp.lt.u32 	%p2, %r18, 1073127583;
	@%p2 bra 	$L__BB2_4;
	{
	.reg .b32 %temp; 
	mov.b64 	{%r19, %temp}, %fd107;
	}
	{
	.reg .b32 %temp; 
	mov.b64 	{%temp, %r20}, %fd107;
	}
	add.s32 	%r21, %r20, -1048576;
	mov.b64 	%fd107, {%r19, %r21};
	add.s32 	%r48, %r47, -1022;
$L__BB2_4:
	add.f64 	%fd13, %fd107, 0dBFF0000000000000;
	add.f64 	%fd14, %fd107, 0d3FF0000000000000;
	rcp.approx.ftz.f64 	%fd15, %fd14;
	neg.f64 	%fd16, %fd14;
	fma.rn.f64 	%fd17, %fd16, %fd15, 0d3FF0000000000000;
	fma.rn.f64 	%fd18, %fd17, %fd17, %fd17;
	fma.rn.f64 	%fd19, %fd18, %fd15, %fd15;
	mul.f64 	%fd20, %fd13, %fd19;
	fma.rn.f64 	%fd21, %fd13, %fd19, %fd20;
	mul.f64 	%fd22, %fd21, %fd21;
	fma.rn.f64 	%fd23, %fd22, 0d3EB0F5FF7D2CAFE2, 0d3ED0F5D241AD3B5A;
	fma.rn.f64 	%fd24, %fd23, %fd22, 0d3EF3B20A75488A3F;
	fma.rn.f64 	%fd25, %fd24, %fd22, 0d3F1745CDE4FAECD5;
	fma.rn.f64 	%fd26, %fd25, %fd22, 0d3F3C71C7258A578B;
	fma.rn.f64 	%fd27, %fd26, %fd22, 0d3F6249249242B910;
	fma.rn.f64 	%fd28, %fd27, %fd22, 0d3F89999999999DFB;
	sub.f64 	%fd29, %fd13, %fd21;
	add.f64 	%fd30, %fd29, %fd29;
	neg.f64 	%fd31, %fd21;
	fma.rn.f64 	%fd32, %fd31, %fd13, %fd30;
	mul.f64 	%fd33, %fd19, %fd32;
	fma.rn.f64 	%fd34, %fd22, %fd28, 0d3FB5555555555555;
	mov.f64 	%fd35, 0d3FB5555555555555;
	sub.f64 	%fd36, %fd35, %fd34;
	fma.rn.f64 	%fd37, %fd22, %fd28, %fd36;
	add.f64 	%fd38, %fd37, 0dBC46A4CB00B9E7B0;
	add.f64 	%fd39, %fd34, %fd38;
	sub.f64 	%fd40, %fd34, %fd39;
	add.f64 	%fd41, %fd38, %fd40;
	mul.rn.f64 	%fd42, %fd21, %fd21;
	neg.f64 	%fd43, %fd42;
	fma.rn.f64 	%fd44, %fd21, %fd21, %fd43;
	{
	.reg .b32 %temp; 
	mov.b64 	{%r22, %temp}, %fd33;
	}
	{
	.reg .b32 %temp; 
	mov.b64 	{%temp, %r23}, %fd33;
	}
	add.s32 	%r24, %r23, 1048576;
	mov.b64 	%fd45, {%r22, %r24};
	fma.rn.f64 	%fd46, %fd21, %fd45, %fd44;
	mul.rn.f64 	%fd47, %fd42, %fd21;
	neg.f64 	%fd48, %fd47;
	fma.rn.f64 	%fd49, %fd42, %fd21, %fd48;
	fma.rn.f64 	%fd50, %fd42, %fd33, %fd49;
	fma.rn.f64 	%fd51, %fd46, %fd21, %fd50;
	mul.rn.f64 	%fd52, %fd39, %fd47;
	neg.f64 	%fd53, %fd52;
	fma.rn.f64 	%fd54, %fd39, %fd47, %fd53;
	fma.rn.f64 	%fd55, %fd39, %fd51, %fd54;
	fma.rn.f64 	%fd56, %fd41, %fd47, %fd55;
	add.f64 	%fd57, %fd52, %fd56;
	sub.f64 	%fd58, %fd52, %fd57;
	add.f64 	%fd59, %fd56, %fd58;
	add.f64 	%fd60, %fd21, %fd57;
	sub.f64 	%fd61, %fd21, %fd60;
	add.f64 	%fd62, %fd57, %fd61;
	add.f64 	%fd63, %fd59, %fd62;
	add.f64 	%fd64, %fd33, %fd63;
	add.f64 	%fd65, %fd60, %fd64;
	sub.f64 	%fd66, %fd60, %fd65;
	add.f64 	%fd67, %fd64, %fd66;
	xor.b32  	%r25, %r48, -2147483648;
	mov.b32 	%r26, 1127219200;
	mov.b64 	%fd68, {%r25, %r26};
	mov.b32 	%r27, -2147483648;
	mov.b64 	%fd69, {%r27, %r26};
	sub.f64 	%fd70, %fd68, %fd69;
	fma.rn.f64 	%fd71, %fd70, 0d3FE62E42FEFA39EF, %fd65;
	fma.rn.f64 	%fd72, %fd70, 0dBFE62E42FEFA39EF, %fd71;
	sub.f64 	%fd73, %fd72, %fd65;
	sub.f64 	%fd74, %fd67, %fd73;
	fma.rn.f64 	%fd75, %fd70, 0d3C7ABC9E3B39803F, %fd74;
	add.f64 	%fd76, %fd71, %fd75;
	sub.f64 	%fd77, %fd71, %fd76;
	add.f64 	%fd78, %fd75, %fd77;
	{
	.reg .b32 %temp; 
	mov.b64 	{%temp, %r28}, %fd11;
	}
	{
	.reg .b32 %temp; 
	mov.b64 	{%r29, %temp}, %fd11;
	}
	shl.b32 	%r30, %r28, 1;
	setp.gt.u32 	%p3, %r30, -33554433;
	and.b32  	%r31, %r28, -15728641;
	selp.b32 	%r32, %r31, %r28, %p3;
	mov.b64 	%fd79, {%r29, %r32};
	mul.rn.f64 	%fd80, %fd76, %fd79;
	neg.f64 	%fd81, %fd80;
	fma.rn.f64 	%fd82, %fd76, %fd79, %fd81;
	fma.rn.f64 	%fd83, %fd78, %fd79, %fd82;
	add.f64 	%fd4, %fd80, %fd83;
	sub.f64 	%fd84, %fd80, %fd4;
	add.f64 	%fd5, %fd83, %fd84;
	fma.rn.f64 	%fd85, %fd4, 0d3FF71547652B82FE, 0d4338000000000000;
	{
	.reg .b32 %temp; 
	mov.b64 	{%r13, %temp}, %fd85;
	}
	mov.f64 	%fd86, 0dC338000000000000;
	add.rn.f64 	%fd87, %fd85, %fd86;
	fma.rn.f64 	%fd88, %fd87, 0dBFE62E42FEFA39EF, %fd4;
	fma.rn.f64 	%fd89, %fd87, 0dBC7ABC9E3B39803F, %fd88;
	fma.rn.f64 	%fd90, %fd89, 0d3E5ADE1569CE2BDF, 0d3E928AF3FCA213EA;
	fma.rn.f64 	%fd91, %fd90, %fd89, 0d3EC71DEE62401315;
	fma.rn.f64 	%fd92, %fd91, %fd89, 0d3EFA01997C89EB71;
	fma.rn.f64 	%fd93, %fd92, %fd89, 0d3F2A01A014761F65;
	fma.rn.f64 	%fd94, %fd93, %fd89, 0d3F56C16C1852B7AF;
	fma.rn.f64 	%fd95, %fd94, %fd89, 0d3F81111111122322;
	fma.rn.f64 	%fd96, %fd95, %fd89, 0d3FA55555555502A1;
	fma.rn.f64 	%fd97, %fd96, %fd89, 0d3FC5555555555511;
	fma.rn.f64 	%fd98, %fd97, %fd89, 0d3FE000000000000B;
	fma.rn.f64 	%fd99, %fd98, %fd89, 0d3FF0000000000000;
	fma.rn.f64 	%fd100, %fd99, %fd89, 0d3FF0000000000000;
	{
	.reg .b32 %temp; 
	mov.b64 	{%r14, %temp}, %fd100;
	}
	{
	.reg .b32 %temp; 
	mov.b64 	{%temp, %r15}, %fd100;
	}
	shl.b32 	%r33, %r13, 20;
	add.s32 	%r34, %r33, %r15;
	mov.b64 	%fd108, {%r14, %r34};
	{
	.reg .b32 %temp; 
	mov.b64 	{%temp, %r35}, %fd4;
	}
	mov.b32 	%f2, %r35;
	abs.f32 	%f1, %f2;
	setp.lt.f32 	%p4, %f1, 0f4086232B;
	@%p4 bra 	$L__BB2_7;
	setp.lt.f64 	%p5, %fd4, 0d0000000000000000;
	add.f64 	%fd101, %fd4, 0d7FF0000000000000;
	selp.f64 	%fd108, 0d0000000000000000, %fd101, %p5;
	setp.geu.f32 	%p6, %f1, 0f40874800;
	@%p6 bra 	$L__BB2_7;
	shr.u32 	%r36, %r13, 31;
	add.s32 	%r37, %r13, %r36;
	shr.s32 	%r38, %r37, 1;
	shl.b32 	%r39, %r38, 20;
	add.s32 	%r40, %r15, %r39;
	mov.b64 	%fd102, {%r14, %r40};
	sub.s32 	%r41, %r13, %r38;
	shl.b32 	%r42, %r41, 20;
	add.s32 	%r43, %r42, 1072693248;
	mov.b32 	%r44, 0;
	mov.b64 	%fd103, {%r44, %r43};
	mul.f64 	%fd108, %fd103, %fd102;
$L__BB2_7:
	abs.f64 	%fd104, %fd108;
	setp.eq.f64 	%p7, %fd104, 0d7FF0000000000000;
	fma.rn.f64 	%fd105, %fd108, %fd5, %fd108;
	selp.f64 	%fd106, %fd108, %fd105, %p7;
	st.param.f64 	[func_retval0], %fd106;
	ret;

}


// ===== COMPILED SASS (sm_100) =====

	.target	sm_100

	.elftype	@"ET_EXEC"


//--------------------- .note.nv.tkinfo           --------------------------
	.section	.note.nv.tkinfo,"",@"SHT_NOTE"
	.sectionflags	@"SHF_NOTE_NV_TKINFO"
	.tkinfo
        /*0018*/ 	.word	0x00000002
        /*0030*/ 	.string	""
        /*0030*/ 	.string	"ptxas"
        /*0030*/ 	.string	"Cuda compilation tools, release 13.0, V13.0.88"
        /*0030*/ 	.string	"Build cuda_13.0.r13.0/compiler.36424714_0"
        /*0030*/ 	.string	"-arch sm_100 -m 64 "



//--------------------- .note.nv.cuinfo           --------------------------
	.section	.note.nv.cuinfo,"",@"SHT_NOTE"
	.sectionflags	@"SHF_NOTE_NV_CUINFO"
        /*0018*/ 	.short	0x0002
        /*001a*/ 	.short	0x0064
        /*001c*/ 	.short	0x0082
	.zero		2


//--------------------- .nv.info                  --------------------------
	.section	.nv.info,"",@"SHT_CUDA_INFO"
	.align	4


	//----- nvinfo : EIATTR_REGCOUNT
	.align		4
        /*0000*/ 	.byte	0x04, 0x2f
        /*0002*/ 	.short	(.L_1 - .L_0)
	.align		4
.L_0:
        /*0004*/ 	.word	index@(_Z15kernelgpuPaira1IdEvPT_S1_S1_S1_PiS2_S2_S2_S1_S1_S2_iiiiii)
        /*0008*/ 	.word	0x0000002e


	//----- nvinfo : EIATTR_FRAME_SIZE
	.align		4
.L_1:
        /*000c*/ 	.byte	0x04, 0x11
        /*000e*/ 	.short	(.L_3 - .L_2)
	.align		4
.L_2:
        /*0010*/ 	.word	index@($_Z15kernelgpuPaira1IdEvPT_S1_S1_S1_PiS2_S2_S2_S1_S1_S2_iiiiii$__internal_accurate_pow)
        /*0014*/ 	.word	0x00000000


	//----- nvinfo : EIATTR_FRAME_SIZE
	.align		4
.L_3:
        /*0018*/ 	.byte	0x04, 0x11
        /*001a*/ 	.short	(.L_5 - .L_4)
	.align		4
.L_4:
        /*001c*/ 	.word	index@($__internal_3_$__cuda_sm20_dsqrt_rn_f64_mediumpath_v1)
        /*0020*/ 	.word	0x00000000


	//----- nvinfo : EIATTR_FRAME_SIZE
	.align		4
.L_5:
        /*0024*/ 	.byte	0x04, 0x11
        /*0026*/ 	.short	(.L_7 - .L_6)
	.align		4
.L_6:
        /*0028*/ 	.word	index@($__internal_2_$__cuda_sm20_div_rn_f64_full)
        /*002c*/ 	.word	0x00000000


	//----- nvinfo : EIATTR_FRAME_SIZE
	.align		4
.L_7:
        /*0030*/ 	.byte	0x04, 0x11
        /*0032*/ 	.short	(.L_9 - .L_8)
	.align		4
.L_8:
        /*0034*/ 	.word	index@(_Z15kernelgpuPaira1IdEvPT_S1_S1_S1_PiS2_S2_S2_S1_S1_S2_iiiiii)
        /*0038*/ 	.word	0x00000000


	//----- nvinfo : EIATTR_REGCOUNT
	.align		4
.L_9:
        /*003c*/ 	.byte	0x04, 0x2f
        /*003e*/ 	.short	(.L_11 - .L_10)
	.align		4
.L_10:
        /*0040*/ 	.word	index@(_Z15kernelgpuPaira1IfEvPT_S1_S1_S1_PiS2_S2_S2_S1_S1_S2_iiiiii)
        /*0044*/ 	.word	0x0000002e


	//----- nvinfo : EIATTR_FRAME_SIZE
	.align		4
.L_11:
        /*0048*/ 	.byte	0x04, 0x11
        /*004a*/ 	.short	(.L_13 - .L_12)
	.align		4
.L_12:
        /*004c*/ 	.word	index@($_Z15kernelgpuPaira1IfEvPT_S1_S1_S1_PiS2_S2_S2_S1_S1_S2_iiiiii$__internal_accurate_pow)
        /*0050*/ 	.word	0x00000000


	//----- nvinfo : EIATTR_FRAME_SIZE
	.align		4
.L_13:
        /*0054*/ 	.byte	0x04, 0x11
        /*0056*/ 	.short	(.L_15 - .L_14)
	.align		4
.L_14:
        /*0058*/ 	.word	index@($__internal_1_$__cuda_sm20_dsqrt_rn_f64_mediumpath_v1)
        /*005c*/ 	.word	0x00000000


	//----- nvinfo : EIATTR_FRAME_SIZE
	.align		4
.L_15:
        /*0060*/ 	.byte	0x04, 0x11
        /*0062*/ 	.short	(.L_17 - .L_16)
	.align		4
.L_16:
        /*0064*/ 	.word	index@($__internal_0_$__cuda_sm20_div_rn_f64_full)
        /*0068*/ 	.word	0x00000000


	//----- nvinfo : EIATTR_FRAME_SIZE
	.align		4
.L_17:
        /*006c*/ 	.byte	0x04, 0x11
        /*006e*/ 	.short	(.L_19 - .L_18)
	.align		4
.L_18:
        /*0070*/ 	.word	index@(_Z15kernelgpuPaira1IfEvPT_S1_S1_S1_PiS2_S2_S2_S1_S1_S2_iiiiii)
        /*0074*/ 	.word	0x00000000


	//----- nvinfo : EIATTR_MIN_STACK_SIZE
	.align		4
.L_19:
        /*0078*/ 	.byte	0x04, 0x12
        /*007a*/ 	.short	(.L_21 - .L_20)
	.align		4
.L_20:
        /*007c*/ 	.word	index@(_Z15kernelgpuPaira1IfEvPT_S1_S1_S1_PiS2_S2_S2_S1_S1_S2_iiiiii)
        /*0080*/ 	.word	0x00000000


	//----- nvinfo : EIATTR_MIN_STACK_SIZE
	.align		4
.L_21:
        /*0084*/ 	.byte	0x04, 0x12
        /*0086*/ 	.short	(.L_23 - .L_22)
	.align		4
.L_22:
        /*0088*/ 	.word	index@(_Z15kernelgpuPaira1IdEvPT_S1_S1_S1_PiS2_S2_S2_S1_S1_S2_iiiiii)
        /*008c*/ 	.word	0x00000000
.L_23:


//--------------------- .nv.compat                --------------------------
	.section	.nv.compat,"",@"SHT_CUDA_COMPAT_INFO"
	.align	4
        /*0000*/ 	.byte	0x02, 0x09, 0x00, 0x00, 0x02, 0x02, 0x01, 0x00, 0x02, 0x05, 0x05, 0x00, 0x03, 0x07, 0x01, 0x01
        /*0010*/ 	.byte	0x02, 0x03, 0x00, 0x00, 0x02, 0x06, 0x01, 0x00, 0x04, 0x0b, 0x08, 0x00, 0x01, 0x00, 0x00, 0x00
        /*0020*/ 	.byte	0x00, 0x00, 0x00, 0x00


//--------------------- .nv.info._Z15kernelgpuPaira1IfEvPT_S1_S1_S1_PiS2_S2_S2_S1_S1_S2_iiiiii --------------------------
	.section	.nv.info._Z15kernelgpuPaira1IfEvPT_S1_S1_S1_PiS2_S2_S2_S1_S1_S2_iiiiii,"",@"SHT_CUDA_INFO"
	.sectionflags	@""
	.align	4


	//----- nvinfo : EIATTR_CUDA_API_VERSION
	.align		4
        /*0000*/ 	.byte	0x04, 0x37
        /*0002*/ 	.short	(.L_25 - .L_24)
.L_24:
        /*0004*/ 	.word	0x00000082


	//----- nvinfo : EIATTR_KPARAM_INFO
	.align		4
.L_25:
        /*0008*/ 	.byte	0x04, 0x17
        /*000a*/ 	.short	(.L_27 - .L_26)
.L_26:
        /*000c*/ 	.word	0x00000000
        /*0010*/ 	.short	0x0010
        /*0012*/ 	.short	0x006c
        /*0014*/ 	.byte	0x00, 0xf0, 0x11, 0x00


	//----- nvinfo : EIATTR_KPARAM_INFO
	.align		4
.L_27:
        /*0018*/ 	.byte	0x04, 0x17
        /*001a*/ 	.short	(.L_29 - .L_28)
.L_28:
        /*001c*/ 	.word	0x00000000
        /*0020*/ 	.short	0x000f
        /*0022*/ 	.short	0x0068
        /*0024*/ 	.byte	0x00, 0xf0, 0x11, 0x00


	//----- nvinfo : EIATTR_KPARAM_INFO
	.align		4
.L_29:
        /*0028*/ 	.byte	0x04, 0x17
        /*002a*/ 	.short	(.L_31 - .L_30)
.L_30:
        /*002c*/ 	.word	0x00000000
        /*0030*/ 	.short	0x000e
        /*0032*/ 	.short	0x0064
        /*0034*/ 	.byte	0x00, 0xf0, 0x11, 0x00


	//----- nvinfo : EIATTR_KPARAM_INFO
	.align		4
.L_31:
        /*0038*/ 	.byte	0x04, 0x17
        /*003a*/ 	.short	(.L_33 - .L_32)
.L_32:
        /*003c*/ 	.word	0x00000000
        /*0040*/ 	.short	0x000d
        /*0042*/ 	.short	0x0060
        /*0044*/ 	.byte	0x00, 0xf0, 0x11, 0x00


	//----- nvinfo : EIATTR_KPARAM_INFO
	.align		4
.L_33:
        /*0048*/ 	.byte	0x04, 0x17
        /*004a*/ 	.short	(.L_35 - .L_34)
.L_34:
        /*004c*/ 	.word	0x00000000
        /*0050*/ 	.short	0x000c
        /*0052*/ 	.short	0x005c
        /*0054*/ 	.byte	0x00, 0xf0, 0x11, 0x00


	//----- nvinfo : EIATTR_KPARAM_INFO
	.align		4
.L_35:
        /*0058*/ 	.byte	0x04, 0x17
        /*005a*/ 	.short	(.L_37 - .L_36)
.L_36:
        /*005c*/ 	.word	0x00000000
        /*0060*/ 	.short	0x000b
        /*0062*/ 	.short	0x0058
        /*0064*/ 	.byte	0x00, 0xf0, 0x11, 0x00


	//----- nvinfo : EIATTR_KPARAM_INFO
	.align		4
.L_37:
        /*0068*/ 	.byte	0x04, 0x17
        /*006a*/ 	.short	(.L_39 - .L_38)
.L_38:
        /*006c*/ 	.word	0x00000000
        /*0070*/ 	.short	0x000a
        /*0072*/ 	.short	0x0050
        /*0074*/ 	.byte	0x00, 0xf5, 0x21, 0x00


	//----- nvinfo : EIATTR_KPARAM_INFO
	.align		4
.L_39:
        /*0078*/ 	.byte	0x04, 0x17
        /*007a*/ 	.short	(.L_41 - .L_40)
.L_40:
        /*007c*/ 	.word	0x00000000
        /*0080*/ 	.short	0x0009
        /*0082*/ 	.short	0x0048
        /*0084*/ 	.byte	0x00, 0xf5, 0x21, 0x00


	//----- nvinfo : EIATTR_KPARAM_INFO
	.align		4
.L_41:
        /*0088*/ 	.byte	0x04, 0x17
        /*008a*/ 	.short	(.L_43 - .L_42)
.L_42:
        /*008c*/ 	.word	0x00000000
        /*0090*/ 	.short	0x0008
        /*0092*/ 	.short	0x0040
        /*0094*/ 	.byte	0x00, 0xf5, 0x21, 0x00


	//----- nvinfo : EIATTR_KPARAM_INFO
	.align		4
.L_43:
        /*0098*/ 	.byte	0x04, 0x17
        /*009a*/ 	.short	(.L_45 - .L_44)
.L_44:
        /*009c*/ 	.word	0x00000000
        /*00a0*/ 	.short	0x0007
        /*00a2*/ 	.short	0x0038
        /*00a4*/ 	.byte	0x00, 0xf5, 0x21, 0x00


	//----- nvinfo : EIATTR_KPARAM_INFO
	.align		4
.L_45:
        /*00a8*/ 	.byte	0x04, 0x17
        /*00aa*/ 	.short	(.L_47 - .L_46)
.L_46:
        /*00ac*/ 	.word	0x00000000
        /*00b0*/ 	.short	0x0006
        /*00b2*/ 	.short	0x0030
        /*00b4*/ 	.byte	0x00, 0xf5, 0x21, 0x00


	//----- nvinfo : EIATTR_KPARAM_INFO
	.align		4
.L_47:
        /*00b8*/ 	.byte	0x04, 0x17
        /*00ba*/ 	.short	(.L_49 - .L_48)
.L_48:
        /*00bc*/ 	.word	0x00000000
        /*00c0*/ 	.short	0x0005
        /*00c2*/ 	.short	0x0028
        /*00c4*/ 	.byte	0x00, 0xf5, 0x21, 0x00


	//----- nvinfo : EIATTR_KPARAM_INFO
	.align		4
.L_49:
        /*00c8*/ 	.byte	0x04, 0x17
        /*00ca*/ 	.short	(.L_51 - .L_50)
.L_50:
        /*00cc*/ 	.word	0x00000000
        /*00d0*/ 	.short	0x0004
        /*00d2*/ 	.short	0x0020
        /*00d4*/ 	.byte	0x00, 0xf5, 0x21, 0x00


	//----- nvinfo : EIATTR_KPARAM_INFO
	.align		4
.L_51:
        /*00d8*/ 	.byte	0x04, 0x17
        /*00da*/ 	.short	(.L_53 - .L_52)
.L_52:
        /*00dc*/ 	.word	0x00000000
        /*00e0*/ 	.short	0x0003
        /*00e2*/ 	.short	0x0018
        /*00e4*/ 	.byte	0x00, 0xf5, 0x21, 0x00


	//----- nvinfo : EIATTR_KPARAM_INFO
	.align		4
.L_53:
        /*00e8*/ 	.byte	0x04, 0x17
        /*00ea*/ 	.short	(.L_55 - .L_54)
.L_54:
        /*00ec*/ 	.word	0x00000000
        /*00f0*/ 	.short	0x0002
        /*00f2*/ 	.short	0x0010
        /*00f4*/ 	.byte	0x00, 0xf5, 0x21, 0x00


	//----- nvinfo : EIATTR_KPARAM_INFO
	.align		4
.L_55:
        /*00f8*/ 	.byte	0x04, 0x17
        /*00fa*/ 	.short	(.L_57 - .L_56)
.L_56:
        /*00fc*/ 	.word	0x00000000
        /*0100*/ 	.short	0x0001
        /*0102*/ 	.short	0x0008
        /*0104*/ 	.byte	0x00, 0xf5, 0x21, 0x00


	//----- nvinfo : EIATTR_KPARAM_INFO
	.align		4
.L_57:
        /*0108*/ 	.byte	0x04, 0x17
        /*010a*/ 	.short	(.L_59 - .L_58)
.L_58:
        /*010c*/ 	.word	0x00000000
        /*0110*/ 	.short	0x0000
        /*0112*/ 	.short	0x0000
        /*0114*/ 	.byte	0x00, 0xf5, 0x21, 0x00


	//----- nvinfo : EIATTR_SPARSE_MMA_MASK
	.align		4
.L_59:
        /*0118*/ 	.byte	0x03, 0x50
        /*011a*/ 	.short	0x0000


	//----- nvinfo : EIATTR_MAXREG_COUNT
	.align		4
        /*011c*/ 	.byte	0x03, 0x1b
        /*011e*/ 	.short	0x00ff


	//----- nvinfo : EIATTR_MERCURY_ISA_VERSION
	.align		4
        /*0120*/ 	.byte	0x03, 0x5f
        /*0122*/ 	.short	0x0101


	//----- nvinfo : EIATTR_VRC_CTA_INIT_COUNT
	.align		4
        /*0124*/ 	.byte	0x02, 0x4a
	.zero		1
	.zero		1


	//----- nvinfo : EIATTR_EXIT_INSTR_OFFSETS
	.align		4
        /*0128*/ 	.byte	0x04, 0x1c
        /*012a*/ 	.short	(.L_61 - .L_60)


	//   ....[0]....
.L_60:
        /*012c*/ 	.word	0x00000070


	//   ....[1]....
        /*0130*/ 	.word	0x00001e60


	//----- nvinfo : EIATTR_CRS_STACK_SIZE
	.align		4
.L_61:
        /*0134*/ 	.byte	0x04, 0x1e
        /*0136*/ 	.short	(.L_63 - .L_62)
.L_62:
        /*0138*/ 	.word	0x00000000


	//----- nvinfo : EIATTR_CBANK_PARAM_SIZE
	.align		4
.L_63:
        /*013c*/ 	.byte	0x03, 0x19
        /*013e*/ 	.short	0x0070


	//----- nvinfo : EIATTR_PARAM_CBANK
	.align		4
        /*0140*/ 	.byte	0x04, 0x0a
        /*0142*/ 	.short	(.L_65 - .L_64)
	.align		4
.L_64:
        /*0144*/ 	.word	index@(.nv.constant0._Z15kernelgpuPaira1IfEvPT_S1_S1_S1_PiS2_S2_S2_S1_S1_S2_iiiiii)
        /*0148*/ 	.short	0x0380
        /*014a*/ 	.short	0x0070


	//----- nvinfo : EIATTR_SW_WAR
	.align		4
.L_65:
        /*014c*/ 	.byte	0x04, 0x36
        /*014e*/ 	.short	(.L_67 - .L_66)
.L_66:
        /*0150*/ 	.word	0x00000008
.L_67:


//--------------------- .nv.info._Z15kernelgpuPaira1IdEvPT_S1_S1_S1_PiS2_S2_S2_S1_S1_S2_iiiiii --------------------------
	.section	.nv.info._Z15kernelgpuPaira1IdEvPT_S1_S1_S1_PiS2_S2_S2_S1_S1_S2_iiiiii,"",@"SHT_CUDA_INFO"
	.sectionflags	@""
	.align	4


	//----- nvinfo : EIATTR_CUDA_API_VERSION
	.align		4
        /*0000*/ 	.byte	0x04, 0x37
        /*0002*/ 	.short	(.L_69 - .L_68)
.L_68:
        /*0004*/ 	.word	0x00000082


	//----- nvinfo : EIATTR_KPARAM_INFO
	.align		4
.L_69:
        /*0008*/ 	.byte	0x04, 0x17
        /*000a*/ 	.short	(.L_71 - .L_70)
.L_70:
        /*000c*/ 	.word	0x00000000
        /*0010*/ 	.short	0x0010
        /*0012*/ 	.short	0x006c
        /*0014*/ 	.byte	0x00, 0xf0, 0x11, 0x00


	//----- nvinfo : EIATTR_KPARAM_INFO
	.align		4
.L_71:
        /*0018*/ 	.byte	0x04, 0x17
        /*001a*/ 	.short	(.L_73 - .L_72)
.L_72:
        /*001c*/ 	.word	0x00000000
        /*0020*/ 	.short	0x000f
        /*0022*/ 	.short	0x0068
        /*0024*/ 	.byte	0x00, 0xf0, 0x11, 0x00


	//----- nvinfo : EIATTR_KPARAM_INFO
	.align		4
.L_73:
        /*0028*/ 	.byte	0x04, 0x17
        /*002a*/ 	.short	(.L_75 - .L_74)
.L_74:
        /*002c*/ 	.word	0x00000000
        /*0030*/ 	.short	0x000e
        /*0032*/ 	.short	0x0064
        /*0034*/ 	.byte	0x00, 0xf0, 0x11, 0x00


	//----- nvinfo : EIATTR_KPARAM_INFO
	.align		4
.L_75:
        /*0038*/ 	.byte	0x04, 0x17
        /*003a*/ 	.short	(.L_77 - .L_76)
.L_76:
        /*003c*/ 	.word	0x00000000
        /*0040*/ 	.short	0x000d
        /*0042*/ 	.short	0x0060
        /*0044*/ 	.byte	0x00, 0xf0, 0x11, 0x00


	//----- nvinfo : EIATTR_KPARAM_INFO
	.align		4
.L_77:
        /*0048*/ 	.byte	0x04, 0x17
        /*004a*/ 	.short	(.L_79 - .L_78)
.L_78:
        /*004c*/ 	.word	0x00000000
        /*0050*/ 	.short	0x000c
        /*0052*/ 	.short	0x005c
        /*0054*/ 	.byte	0x00, 0xf0, 0x11, 0x00


	//----- nvinfo : EIATTR_KPARAM_INFO
	.align		4
.L_79:
        /*0058*/ 	.byte	0x04, 0x17
        /*005a*/ 	.short	(.L_81 - .L_80)
.L_80:
        /*005c*/ 	.word	0x00000000
        /*0060*/ 	.short	0x000b
        /*0062*/ 	.short	0x0058
        /*0064*/ 	.byte	0x00, 0xf0, 0x11, 0x00


	//----- nvinfo : EIATTR_KPARAM_INFO
	.align		4
.L_81:
        /*0068*/ 	.byte	0x04, 0x17
        /*006a*/ 	.short	(.L_83 - .L_82)
.L_82:
        /*006c*/ 	.word	0x00000000
        /*0070*/ 	.short	0x000a
        /*0072*/ 	.short	0x0050
        /*0074*/ 	.byte	0x00, 0xf5, 0x21, 0x00


	//----- nvinfo : EIATTR_KPARAM_INFO
	.align		4
.L_83:
        /*0078*/ 	.byte	0x04, 0x17
        /*007a*/ 	.short	(.L_85 - .L_84)
.L_84:
        /*007c*/ 	.word	0x00000000
        /*0080*/ 	.short	0x0009
        /*0082*/ 	.short	0x0048
        /*0084*/ 	.byte	0x00, 0xf5, 0x21, 0x00


	//----- nvinfo : EIATTR_KPARAM_INFO
	.align		4
.L_85:
        /*0088*/ 	.byte	0x04, 0x17
        /*008a*/ 	.short	(.L_87 - .L_86)
.L_86:
        /*008c*/ 	.word	0x00000000
        /*0090*/ 	.short	0x0008
        /*0092*/ 	.short	0x0040
        /*0094*/ 	.byte	0x00, 0xf5, 0x21, 0x00


	//----- nvinfo : EIATTR_KPARAM_INFO
	.align		4
.L_87:
        /*0098*/ 	.byte	0x04, 0x17
        /*009a*/ 	.short	(.L_89 - .L_88)
.L_88:
        /*009c*/ 	.word	0x00000000
        /*00a0*/ 	.short	0x0007
        /*00a2*/ 	.short	0x0038
        /*00a4*/ 	.byte	0x00, 0xf5, 0x21, 0x00


	//----- nvinfo : EIATTR_KPARAM_INFO
	.align		4
.L_89:
        /*00a8*/ 	.byte	0x04, 0x17
        /*00aa*/ 	.short	(.L_91 - .L_90)
.L_90:
        /*00ac*/ 	.word	0x00000000
        /*00b0*/ 	.short	0x0006
        /*00b2*/ 	.short	0x0030
        /*00b4*/ 	.byte	0x00, 0xf5, 0x21, 0x00


	//----- nvinfo : EIATTR_KPARAM_INFO
	.align		4
.L_91:
        /*00b8*/ 	.byte	0x04, 0x17
        /*00ba*/ 	.short	(.L_93 - .L_92)
.L_92:
        /*00bc*/ 	.word	0x00000000
        /*00c0*/ 	.short	0x0005
        /*00c2*/ 	.short	0x0028
        /*00c4*/ 	.byte	0x00, 0xf5, 0x21, 0x00


	//----- nvinfo : EIATTR_KPARAM_INFO
	.align		4
.L_93:
        /*00c8*/ 	.byte	0x04, 0x17
        /*00ca*/ 	.short	(.L_95 - .L_94)
.L_94:
        /*00cc*/ 	.word	0x00000000
        /*00d0*/ 	.short	0x0004
        /*00d2*/ 	.short	0x0020
        /*00d4*/ 	.byte	0x00, 0xf5, 0x21, 0x00


	//----- nvinfo : EIATTR_KPARAM_INFO
	.align		4
.L_95:
        /*00d8*/ 	.byte	0x04, 0x17
        /*00da*/ 	.short	(.L_97 - .L_96)
.L_96:
        /*00dc*/ 	.word	0x00000000
        /*00e0*/ 	.short	0x0003
        /*00e2*/ 	.short	0x0018
        /*00e4*/ 	.byte	0x00, 0xf5, 0x21, 0x00


	//----- nvinfo : EIATTR_KPARAM_INFO
	.align		4
.L_97:
        /*00e8*/ 	.byte	0x04, 0x17
        /*00ea*/ 	.short	(.L_99 - .L_98)
.L_98:
        /*00ec*/ 	.word	0x00000000
        /*00f0*/ 	.short	0x0002
        /*00f2*/ 	.short	0x0010
        /*00f4*/ 	.byte	0x00, 0xf5, 0x21, 0x00


	//----- nvinfo : EIATTR_KPARAM_INFO
	.align		4
.L_99:
        /*00f8*/ 	.byte	0x04, 0x17
        /*00fa*/ 	.short	(.L_101 - .L_100)
.L_100:
        /*00fc*/ 	.word	0x00000000
        /*0100*/ 	.short	0x0001
        /*0102*/ 	.short	0x0008
        /*0104*/ 	.byte	0x00, 0xf5, 0x21, 0x00


	//----- nvinfo : EIATTR_KPARAM_INFO
	.align		4
.L_101:
        /*0108*/ 	.byte	0x04, 0x17
        /*010a*/ 	.short	(.L_103 - .L_102)
.L_102:
        /*010c*/ 	.word	0x00000000
        /*0110*/ 	.short	0x0000
        /*0112*/ 	.short	0x0000
        /*0114*/ 	.byte	0x00, 0xf5, 0x21, 0x00


	//----- nvinfo : EIATTR_SPARSE_MMA_MASK
	.align		4
.L_103:
        /*0118*/ 	.byte	0x03, 0x50
        /*011a*/ 	.short	0x0000


	//----- nvinfo : EIATTR_MAXREG_COUNT
	.align		4
        /*011c*/ 	.byte	0x03, 0x1b
        /*011e*/ 	.short	0x00ff


	//----- nvinfo : EIATTR_MERCURY_ISA_VERSION
	.align		4
        /*0120*/ 	.byte	0x03, 0x5f
        /*0122*/ 	.short	0x0101


	//----- nvinfo : EIATTR_VRC_CTA_INIT_COUNT
	.align		4
        /*0124*/ 	.byte	0x02, 0x4a
	.zero		1
	.zero		1


	//----- nvinfo : EIATTR_EXIT_INSTR_OFFSETS
	.align		4
        /*0128*/ 	.byte	0x04, 0x1c
        /*012a*/ 	.short	(.L_105 - .L_104)


	//   ....[0]....
.L_104:
        /*012c*/ 	.word	0x00000070


	//   ....[1]....
        /*0130*/ 	.word	0x00001e20


	//----- nvinfo : EIATTR_CRS_STACK_SIZE
	.align		4
.L_105:
        /*0134*/ 	.byte	0x04, 0x1e
        /*0136*/ 	.short	(.L_107 - .L_106)
.L_106:
        /*0138*/ 	.word	0x00000000


	//----- nvinfo : EIATTR_CBANK_PARAM_SIZE
	.align		4
.L_107:
        /*013c*/ 	.byte	0x03, 0x19
        /*013e*/ 	.short	0x0070


	//----- nvinfo : EIATTR_PARAM_CBANK
	.align		4
        /*0140*/ 	.byte	0x04, 0x0a
        /*0142*/ 	.short	(.L_109 - .L_108)
	.align		4
.L_108:
        /*0144*/ 	.word	index@(.nv.constant0._Z15kernelgpuPaira1IdEvPT_S1_S1_S1_PiS2_S2_S2_S1_S1_S2_iiiiii)
        /*0148*/ 	.short	0x0380
        /*014a*/ 	.short	0x0070


	//----- nvinfo : EIATTR_SW_WAR
	.align		4
.L_109:
        /*014c*/ 	.byte	0x04, 0x36
        /*014e*/ 	.short	(.L_111 - .L_110)
.L_110:
        /*0150*/ 	.word	0x00000008
.L_111:


//--------------------- .nv.callgraph             --------------------------
	.section	.nv.callgraph,"",@"SHT_CUDA_CALLGRAPH"
	.align	4
	.sectionentsize	8
	.align		4
        /*0000*/ 	.word	0x00000000
	.align		4
        /*0004*/ 	.word	0xffffffff
	.align		4
        /*0008*/ 	.word	0x00000000
	.align		4
        /*000c*/ 	.word	0xfffffffe
	.align		4
        /*0010*/ 	.word	0x00000000
	.align		4
        /*0014*/ 	.word	0xfffffffd
	.align		4
        /*0018*/ 	.word	0x00000000
	.align		4
        /*001c*/ 	.word	0xfffffffc


//--------------------- .text._Z15kernelgpuPaira1IfEvPT_S1_S1_S1_PiS2_S2_S2_S1_S1_S2_iiiiii --------------------------
	.section	.text._Z15kernelgpuPaira1IfEvPT_S1_S1_S1_PiS2_S2_S2_S1_S1_S2_iiiiii,"ax",@progbits
	.align	128
        .global         _Z15kernelgpuPaira1IfEvPT_S1_S1_S1_PiS2_S2_S2_S1_S1_S2_iiiiii
        .type           _Z15kernelgpuPaira1IfEvPT_S1_S1_S1_PiS2_S2_S2_S1_S1_S2_iiiiii,@function
        .size           _Z15kernelgpuPaira1IfEvPT_S1_S1_S1_PiS2_S2_S2_S1_S1_S2_iiiiii,(.L_x_80 - _Z15kernelgpuPaira1IfEvPT_S1_S1_S1_PiS2_S2_S2_S1_S1_S2_iiiiii)
        .other          _Z15kernelgpuPaira1IfEvPT_S1_S1_S1_PiS2_S2_S2_S1_S1_S2_iiiiii,@"STO_CUDA_ENTRY STV_DEFAULT"
_Z15kernelgpuPaira1IfEvPT_S1_S1_S1_PiS2_S2_S2_S1_S1_S2_iiiiii:
.text._Z15kernelgpuPaira1IfEvPT_S1_S1_S1_PiS2_S2_S2_S1_S1_S2_iiiiii:
[----:B------:R-:W-:Y:S01]  /*0000*/  LDC R1, c[0x0][0x37c] ;  /* 0x0000df00ff017b82 */ /* 0x000fe20000000800 */
[----:B------:R-:W0:Y:S07]  /*0010*/  S2R R2, SR_TID.X ;  /* 0x0000000000027919 */ /* 0x000e2e0000002100 */
[----:B------:R-:W0:Y:S01]  /*0020*/  S2UR UR4, SR_CTAID.X ;  /* 0x00000000000479c3 */ /* 0x000e220000002500 */
[----:B------:R-:W1:Y:S07]  /*0030*/  LDCU UR5, c[0x0][0x3ec] ;  /* 0x00007d80ff0577ac */ /* 0x000e6e0008000800 */
[----:B------:R-:W0:Y:S02]  /*0040*/  LDC R3, c[0x0][0x360] ;  /* 0x0000d800ff037b82 */ /* 0x000e240000000800 */
[----:B0-----:R-:W-:-:S05]  /*0050*/  IMAD R2, R3, UR4, R2 ;  /* 0x0000000403027c24 */ /* 0x001fca000f8e0202 */
[----:B-1----:R-:W-:-:S13]  /*0060*/  ISETP.GE.AND P0, PT, R2, UR5, PT ;  /* 0x0000000502007c0c */ /* 0x002fda000bf06270 */
[----:B------:R-:W-:Y:S05]  /*0070*/  @P0 EXIT ;  /* 0x000000000000094d */ /* 0x000fea0003800000 */
[----:B------:R-:W0:Y:S01]  /*0080*/  LDCU UR7, c[0x0][0x370] ;  /* 0x00006e00ff0777ac */ /* 0x000e220008000800 */
[----:B------:R-:W1:Y:S01]  /*0090*/  LDCU.64 UR4, c[0x0][0x358] ;  /* 0x00006b00ff0477ac */ /* 0x000e620008000a00 */
[----:B------:R-:W2:Y:S01]  /*00a0*/  LDCU UR6, c[0x0][0x3ec] ;  /* 0x00007d80ff0677ac */ /* 0x000ea20008000800 */
[----:B0-----:R-:W-:-:S07]  /*00b0*/  IMAD R3, R3, UR7, RZ ;  /* 0x0000000703037c24 */ /* 0x001fce000f8e02ff */
.L_x_27:
[----:B------:R-:W0:Y:S01]  /*00c0*/  LDC.64 R8, c[0x0][0x388] ;  /* 0x0000e200ff087b82 */ /* 0x000e220000000a00 */
[----:B------:R-:W-:-:S04]  /*00d0*/  IMAD R5, R2, 0x3, RZ ;  /* 0x0000000302057824 */ /* 0x000fc800078e02ff */
[----:B0-----:R-:W-:-:S05]  /*00e0*/  IMAD.WIDE R8, R5, 0x4, R8 ;  /* 0x0000000405087825 */ /* 0x001fca00078e0208 */
[----:B-1----:R-:W3:Y:S04]  /*00f0*/  LDG.E R34, desc[UR4][R8.64] ;  /* 0x0000000408227981 */ /* 0x002ee8000c1e1900 */
[----:B------:R0:W5:Y:S04]  /*0100*/  LDG.E R6, desc[UR4][R8.64+0x4] ;  /* 0x0000040408067981 */ /* 0x000168000c1e1900 */
[----:B------:R0:W5:Y:S01]  /*0110*/  LDG.E R36, desc[UR4][R8.64+0x8] ;  /* 0x0000080408247981 */ /* 0x000162000c1e1900 */
[----:B------:R-:W-:Y:S01]  /*0120*/  BSSY.RECONVERGENT B0, `(.L_x_0) ;  /* 0x0000008000007945 */ /* 0x000fe20003800200 */
[----:B------:R-:W-:Y:S01]  /*0130*/  IMAD.MOV.U32 R4, RZ, RZ, RZ ;  /* 0x000000ffff047224 */ /* 0x000fe200078e00ff */
[----:B------:R-:W-:Y:S01]  /*0140*/  MOV R0, 0x1a0 ;  /* 0x000001a000007802 */ /* 0x000fe20000000f00 */
[----:B------:R-:W-:Y:S01]  /*0150*/  IMAD.MOV.U32 R5, RZ, RZ, 0x40000000 ;  /* 0x40000000ff057424 */ /* 0x000fe200078e00ff */
[----:B---3--:R-:W1:Y:S02]  /*0160*/  F2F.F64.F32 R32, R34 ;  /* 0x0000002200207310 */ /* 0x008e640000201800 */
[----:B-1----:R-:W-:-:S10]  /*0170*/  DADD R10, -RZ, |R32| ;  /* 0x00000000ff0a7229 */ /* 0x002fd40000000520 */
[----:B0-----:R-:W-:-:S07]  /*0180*/  IMAD.MOV.U32 R7, RZ, RZ, R11 ;  /* 0x000000ffff077224 */ /* 0x001fce00078e000b */
[----:B--2--5:R-:W-:Y:S05]  /*0190*/  CALL.REL.NOINC `($_Z15kernelgpuPaira1IfEvPT_S1_S1_S1_PiS2_S2_S2_S1_S1_S2_iiiiii$__internal_accurate_pow) ;  /* 0x00000024006c7944 */ /* 0x024fea0003c00000 */
[----:B------:R-:W-:Y:S05]  /*01a0*/  BSYNC.RECONVERGENT B0 ;  /* 0x0000000000007941 */ /* 0x000fea0003800200 */
.L_x_0:
[----:B------:R-:W-:Y:S01]  /*01b0*/  DADD R8, R32, 2 ;  /* 0x4000000020087429 */ /* 0x000fe20000000000 */
[----:B------:R-:W0:Y:S01]  /*01c0*/  F2F.F64.F32 R30, R6 ;  /* 0x00000006001e7310 */ /* 0x000e220000201800 */
[C---:B------:R-:W-:Y:S01]  /*01d0*/  FSETP.NEU.AND P1, PT, R34.reuse, RZ, PT ;  /* 0x000000ff2200720b */ /* 0x040fe20003f2d000 */
[----:B------:R-:W-:Y:S01]  /*01e0*/  BSSY.RECONVERGENT B0, `(.L_x_1) ;  /* 0x000000f000007945 */ /* 0x000fe20003800200 */
[----:B------:R-:W-:Y:S02]  /*01f0*/  FSETP.NEU.AND P0, PT, R34, 1, PT ;  /* 0x3f8000002200780b */ /* 0x000fe40003f0d000 */
[----:B------:R-:W-:Y:S02]  /*0200*/  FSEL R12, R12, RZ, P1 ;  /* 0x000000ff0c0c7208 */ /* 0x000fe40000800000 */
[----:B------:R-:W-:Y:S02]  /*0210*/  FSEL R13, R13, RZ, P1 ;  /* 0x000000ff0d0d7208 */ /* 0x000fe40000800000 */
[----:B------:R-:W-:-:S04]  /*0220*/  LOP3.LUT R8, R9, 0x7ff00000, RZ, 0xc0, !PT ;  /* 0x7ff0000009087812 */ /* 0x000fc800078ec0ff */
[----:B------:R-:W-:Y:S01]  /*0230*/  ISETP.NE.AND P2, PT, R8, 0x7ff00000, PT ;  /* 0x7ff000000800780c */ /* 0x000fe20003f45270 */
[----:B0-----:R-:W-:-:S10]  /*0240*/  DADD R10, -RZ, |R30| ;  /* 0x00000000ff0a7229 */ /* 0x001fd4000000051e */
[----:B------:R-:W-:Y:S02]  /*0250*/  IMAD.MOV.U32 R7, RZ, RZ, R11 ;  /* 0x000000ffff077224 */ /* 0x000fe400078e000b */
[----:B------:R-:W-:Y:S05]  /*0260*/  @P2 BRA `(.L_x_2) ;  /* 0x0000000000182947 */ /* 0x000fea0003800000 */
[----:B------:R-:W-:-:S13]  /*0270*/  FSETP.NAN.AND P1, PT, R34, R34, PT ;  /* 0x000000222200720b */ /* 0x000fda0003f28000 */
[----:B------:R-:W-:Y:S01]  /*0280*/  @P1 DADD R12, R32, 2 ;  /* 0x40000000200c1429 */ /* 0x000fe20000000000 */
[----:B------:R-:W-:Y:S10]  /*0290*/  @P1 BRA `(.L_x_2) ;  /* 0x00000000000c1947 */ /* 0x000ff40003800000 */
[----:B------:R-:W-:-:S14]  /*02a0*/  DSETP.NEU.AND P1, PT, |R32|, +INF , PT ;  /* 0x7ff000002000742a */ /* 0x000fdc0003f2d200 */
[----:B------:R-:W-:Y:S02]  /*02b0*/  @!P1 IMAD.MOV.U32 R12, RZ, RZ, 0x0 ;  /* 0x00000000ff0c9424 */ /* 0x000fe400078e00ff */
[----:B------:R-:W-:-:S07]  /*02c0*/  @!P1 IMAD.MOV.U32 R13, RZ, RZ, 0x7ff00000 ;  /* 0x7ff00000ff0d9424 */ /* 0x000fce00078e00ff */
.L_x_2:
[----:B------:R-:W-:Y:S05]  /*02d0*/  BSYNC.RECONVERGENT B0 ;  /* 0x0000000000007941 */ /* 0x000fea0003800200 */
.L_x_1:
[----:B------:R-:W-:Y:S01]  /*02e0*/  BSSY.RECONVERGENT B0, `(.L_x_3) ;  /* 0x0000006000007945 */ /* 0x000fe20003800200 */
[----:B------:R-:W-:Y:S01]  /*02f0*/  FSEL R32, R12, RZ, P0 ;  /* 0x000000ff0c207208 */ /* 0x000fe20000000000 */
[----:B------:R-:W-:Y:S01]  /*0300*/  IMAD.MOV.U32 R5, RZ, RZ, 0x40000000 ;  /* 0x40000000ff057424 */ /* 0x000fe200078e00ff */
[----:B------:R-:W-:Y:S02]  /*0310*/  FSEL R33, R13, 1.875, P0 ;  /* 0x3ff000000d217808 */ /* 0x000fe40000000000 */
[----:B------:R-:W-:-:S07]  /*0320*/  MOV R0, 0x340 ;  /* 0x0000034000007802 */ /* 0x000fce0000000f00 */
[----:B------:R-:W-:Y:S05]  /*0330*/  CALL.REL.NOINC `($_Z15kernelgpuPaira1IfEvPT_S1_S1_S1_PiS2_S2_S2_S1_S1_S2_iiiiii$__internal_accurate_pow) ;  /* 0x0000002400047944 */ /* 0x000fea0003c00000 */
[----:B------:R-:W-:Y:S05]  /*0340*/  BSYNC.RECONVERGENT B0 ;  /* 0x0000000000007941 */ /* 0x000fea0003800200 */
.L_x_3:
        /* <DEDUP_REMOVED lines=9> */
[----:B0-----:R-:W-:-:S12]  /*03e0*/  DADD R10, -RZ, |R34| ;  /* 0x00000000ff0a7229 */ /* 0x001fd80000000522 */
[----:B------:R-:W-:Y:S05]  /*03f0*/  @P2 BRA `(.L_x_5) ;  /* 0x0000000000182947 */ /* 0x000fea0003800000 */
[----:B------:R-:W-:-:S13]  /*0400*/  FSETP.NAN.AND P1, PT, R6, R6, PT ;  /* 0x000000060600720b */ /* 0x000fda0003f28000 */
[----:B------:R-:W-:Y:S01]  /*0410*/  @P1 DADD R12, R30, 2 ;  /* 0x400000001e0c1429 */ /* 0x000fe20000000000 */
[----:B------:R-:W-:Y:S10]  /*0420*/  @P1 BRA `(.L_x_5) ;  /* 0x00000000000c1947 */ /* 0x000ff40003800000 */
[----:B------:R-:W-:-:S14]  /*0430*/  DSETP.NEU.AND P1, PT, |R30|, +INF , PT ;  /* 0x7ff000001e00742a */ /* 0x000fdc0003f2d200 */
[----:B------:R-:W-:Y:S02]  /*0440*/  @!P1 IMAD.MOV.U32 R12, RZ, RZ, 0x0 ;  /* 0x00000000ff0c9424 */ /* 0x000fe400078e00ff */
[----:B------:R-:W-:-:S07]  /*0450*/  @!P1 IMAD.MOV.U32 R13, RZ, RZ, 0x7ff00000 ;  /* 0x7ff00000ff0d9424 */ /* 0x000fce00078e00ff */
.L_x_5:
[----:B------:R-:W-:Y:S05]  /*0460*/  BSYNC.RECONVERGENT B0 ;  /* 0x0000000000007941 */ /* 0x000fea0003800200 */
.L_x_4:
[----:B------:R-:W-:Y:S01]  /*0470*/  FSEL R6, R12, RZ, P0 ;  /* 0x000000ff0c067208 */ /* 0x000fe20000000000 */
[----:B------:R-:W-:Y:S01]  /*0480*/  BSSY.RECONVERGENT B0, `(.L_x_6) ;  /* 0x0000007000007945 */ /* 0x000fe20003800200 */
[----:B------:R-:W-:Y:S01]  /*0490*/  FSEL R7, R13, 1.875, P0 ;  /* 0x3ff000000d077808 */ /* 0x000fe20000000000 */
[----:B------:R-:W-:Y:S01]  /*04a0*/  IMAD.MOV.U32 R5, RZ, RZ, 0x40000000 ;  /* 0x40000000ff057424 */ /* 0x000fe200078e00ff */
[----:B------:R-:W-:-:S04]  /*04b0*/  MOV R0, 0x4f0 ;  /* 0x000004f000007802 */ /* 0x000fc80000000f00 */
[----:B------:R-:W-:Y:S01]  /*04c0*/  DADD R32, R32, R6 ;  /* 0x0000000020207229 */ /* 0x000fe20000000006 */
[----:B------:R-:W-:-:S10]  /*04d0*/  IMAD.MOV.U32 R7, RZ, RZ, R11 ;  /* 0x000000ffff077224 */ /* 0x000fd400078e000b */
[----:B------:R-:W-:Y:S05]  /*04e0*/  CALL.REL.NOINC `($_Z15kernelgpuPaira1IfEvPT_S1_S1_S1_PiS2_S2_S2_S1_S1_S2_iiiiii$__internal_accurate_pow) ;  /* 0x0000002000987944 */ /* 0x000fea0003c00000 */
[----:B------:R-:W-:Y:S05]  /*04f0*/  BSYNC.RECONVERGENT B0 ;  /* 0x0000000000007941 */ /* 0x000fea0003800200 */
.L_x_6:
[----:B------:R-:W-:Y:S01]  /*0500*/  DADD R6, R34, 2 ;  /* 0x4000000022067429 */ /* 0x000fe20000000000 */
[C---:B------:R-:W-:Y:S01]  /*0510*/  FSETP.NEU.AND P1, PT, R36.reuse, RZ, PT ;  /* 0x000000ff2400720b */ /* 0x040fe20003f2d000 */
[----:B------:R-:W-:Y:S01]  /*0520*/  BSSY.RECONVERGENT B0, `(.L_x_7) ;  /* 0x000000d000007945 */ /* 0x000fe20003800200 */
[----:B------:R-:W-:Y:S02]  /*0530*/  FSETP.NEU.AND P0, PT, R36, 1, PT ;  /* 0x3f8000002400780b */ /* 0x000fe40003f0d000 */
[----:B------:R-:W-:Y:S02]  /*0540*/  FSEL R12, R12, RZ, P1 ;  /* 0x000000ff0c0c7208 */ /* 0x000fe40000800000 */
[----:B------:R-:W-:-:S03]  /*0550*/  FSEL R13, R13, RZ, P1 ;  /* 0x000000ff0d0d7208 */ /* 0x000fc60000800000 */
[----:B------:R-:W-:-:S04]  /*0560*/  LOP3.LUT R6, R7, 0x7ff00000, RZ, 0xc0, !PT ;  /* 0x7ff0000007067812 */ /* 0x000fc800078ec0ff */
[----:B------:R-:W-:-:S13]  /*0570*/  ISETP.NE.AND P2, PT, R6, 0x7ff00000, PT ;  /* 0x7ff000000600780c */ /* 0x000fda0003f45270 */
[----:B------:R-:W-:Y:S05]  /*0580*/  @P2 BRA `(.L_x_8) ;  /* 0x0000000000182947 */ /* 0x000fea0003800000 */
[----:B------:R-:W-:-:S13]  /*0590*/  FSETP.NAN.AND P1, PT, R36, R36, PT ;  /* 0x000000242400720b */ /* 0x000fda0003f28000 */
[----:B------:R-:W-:Y:S01]  /*05a0*/  @P1 DADD R12, R34, 2 ;  /* 0x40000000220c1429 */ /* 0x000fe20000000000 */
[----:B------:R-:W-:Y:S10]  /*05b0*/  @P1 BRA `(.L_x_8) ;  /* 0x00000000000c1947 */ /* 0x000ff40003800000 */
[----:B------:R-:W-:-:S14]  /*05c0*/  DSETP.NEU.AND P1, PT, |R34|, +INF , PT ;  /* 0x7ff000002200742a */ /* 0x000fdc0003f2d200 */
[----:B------:R-:W-:Y:S02]  /*05d0*/  @!P1 IMAD.MOV.U32 R12, RZ, RZ, 0x0 ;  /* 0x00000000ff0c9424 */ /* 0x000fe400078e00ff */
[----:B------:R-:W-:-:S07]  /*05e0*/  @!P1 IMAD.MOV.U32 R13, RZ, RZ, 0x7ff00000 ;  /* 0x7ff00000ff0d9424 */ /* 0x000fce00078e00ff */
.L_x_8:
[----:B------:R-:W-:Y:S05]  /*05f0*/  BSYNC.RECONVERGENT B0 ;  /* 0x0000000000007941 */ /* 0x000fea0003800200 */
.L_x_7:
[----:B------:R-:W-:Y:S01]  /*0600*/  FSEL R6, R12, RZ, P0 ;  /* 0x000000ff0c067208 */ /* 0x000fe20000000000 */
[----:B------:R-:W-:Y:S01]  /*0610*/  IMAD.MOV.U32 R10, RZ, RZ, 0x0 ;  /* 0x00000000ff0a7424 */ /* 0x000fe200078e00ff */
[----:B------:R-:W-:Y:S01]  /*0620*/  FSEL R7, R13, 1.875, P0 ;  /* 0x3ff000000d077808 */ /* 0x000fe20000000000 */
[----:B------:R-:W-:Y:S01]  /*0630*/  BSSY.RECONVERGENT B0, `(.L_x_9) ;  /* 0x0000013000007945 */ /* 0x000fe20003800200 */
[----:B------:R-:W-:-:S04]  /*0640*/  MOV R11, 0x3fd80000 ;  /* 0x3fd80000000b7802 */ /* 0x000fc80000000f00 */
[----:B------:R-:W-:-:S06]  /*0650*/  DADD R32, R32, R6 ;  /* 0x0000000020207229 */ /* 0x000fcc0000000006 */
[----:B------:R-:W0:Y:S04]  /*0660*/  MUFU.RSQ64H R7, R33 ;  /* 0x0000002100077308 */ /* 0x000e280000001c00 */
[----:B------:R-:W-:-:S05]  /*0670*/  VIADD R6, R33, 0xfcb00000 ;  /* 0xfcb0000021067836 */ /* 0x000fca0000000000 */
[----:B------:R-:W-:Y:S01]  /*0680*/  ISETP.GE.U32.AND P0, PT, R6, 0x7ca00000, PT ;  /* 0x7ca000000600780c */ /* 0x000fe20003f06070 */
[----:B0-----:R-:W-:-:S08]  /*0690*/  DMUL R8, R6, R6 ;  /* 0x0000000606087228 */ /* 0x001fd00000000000 */
[----:B------:R-:W-:-:S08]  /*06a0*/  DFMA R8, R32, -R8, 1 ;  /* 0x3ff000002008742b */ /* 0x000fd00000000808 */
[----:B------:R-:W-:Y:S02]  /*06b0*/  DFMA R10, R8, R10, 0.5 ;  /* 0x3fe00000080a742b */ /* 0x000fe4000000000a */
[----:B------:R-:W-:-:S08]  /*06c0*/  DMUL R8, R6, R8 ;  /* 0x0000000806087228 */ /* 0x000fd00000000000 */
[----:B------:R-:W-:-:S08]  /*06d0*/  DFMA R12, R10, R8, R6 ;  /* 0x000000080a0c722b */ /* 0x000fd00000000006 */
[----:B------:R-:W-:Y:S02]  /*06e0*/  DMUL R14, R32, R12 ;  /* 0x0000000c200e7228 */ /* 0x000fe40000000000 */
[----:B------:R-:W-:Y:S02]  /*06f0*/  VIADD R9, R13, 0xfff00000 ;  /* 0xfff000000d097836 */ /* 0x000fe40000000000 */
[----:B------:R-:W-:-:S04]  /*0700*/  IMAD.MOV.U32 R8, RZ, RZ, R12 ;  /* 0x000000ffff087224 */ /* 0x000fc800078e000c */
[----:B------:R-:W-:-:S08]  /*0710*/  DFMA R16, R14, -R14, R32 ;  /* 0x8000000e0e10722b */ /* 0x000fd00000000020 */
[----:B------:R-:W-:Y:S01]  /*0720*/  DFMA R10, R16, R8, R14 ;  /* 0x00000008100a722b */ /* 0x000fe2000000000e */
[----:B------:R-:W-:Y:S10]  /*0730*/  @!P0 BRA `(.L_x_10) ;  /* 0x0000000000088947 */ /* 0x000ff40003800000 */
[----:B------:R-:W-:-:S07]  /*0740*/  MOV R0, 0x760 ;  /* 0x0000076000007802 */ /* 0x000fce0000000f00 */
[----:B------:R-:W-:Y:S05]  /*0750*/  CALL.REL.NOINC `($__internal_1_$__cuda_sm20_dsqrt_rn_f64_mediumpath_v1) ;  /* 0x0000001c00407944 */ /* 0x000fea0003c00000 */
.L_x_10:
[----:B------:R-:W-:Y:S05]  /*0760*/  BSYNC.RECONVERGENT B0 ;  /* 0x0000000000007941 */ /* 0x000fea0003800200 */
.L_x_9:
[----:B------:R-:W0:Y:S01]  /*0770*/  F2F.F32.F64 R0, R10 ;  /* 0x0000000a00007310 */ /* 0x000e220000301000 */
[----:B------:R-:W-:Y:S01]  /*0780*/  IMAD.MOV.U32 R6, RZ, RZ, 0x0 ;  /* 0x00000000ff067424 */ /* 0x000fe200078e00ff */
[----:B------:R-:W-:Y:S01]  /*0790*/  UMOV UR8, 0x24dd2f1a ;  /* 0x24dd2f1a00087882 */ /* 0x000fe20000000000 */
[----:B------:R-:W-:Y:S01]  /*07a0*/  IMAD.MOV.U32 R7, RZ, RZ, 0x40590000 ;  /* 0x40590000ff077424 */ /* 0x000fe200078e00ff */
[----:B------:R-:W-:Y:S01]  /*07b0*/  UMOV UR9, 0x3fe4f922 ;  /* 0x3fe4f92200097882 */ /* 0x000fe20000000000 */
[----:B------:R-:W-:Y:S03]  /*07c0*/  BSSY.RECONVERGENT B0, `(.L_x_11) ;  /* 0x0000063000007945 */ /* 0x000fe60003800200 */
[----:B0-----:R-:W0:Y:S02]  /*07d0*/  F2F.F64.F32 R30, R0 ;  /* 0x00000000001e7310 */ /* 0x001e240000201800 */
[----:B0-----:R-:W-:-:S10]  /*07e0*/  DFMA R6, R30, R6, -400 ;  /* 0xc07900001e06742b */ /* 0x001fd40000000006 */
[----:B------:R-:W-:Y:S01]  /*07f0*/  LOP3.LUT R9, R7, 0x7fffffff, RZ, 0xc0, !PT ;  /* 0x7fffffff07097812 */ /* 0x000fe200078ec0ff */
[----:B------:R-:W-:-:S06]  /*0800*/  IMAD.MOV.U32 R8, RZ, RZ, R6 ;  /* 0x000000ffff087224 */ /* 0x000fcc00078e0006 */
[----:B------:R-:W-:-:S14]  /*0810*/  DSETP.GE.AND P0, PT, R8, UR8, PT ;  /* 0x0000000808007e2a */ /* 0x000fdc000bf06000 */
[----:B------:R-:W-:Y:S05]  /*0820*/  @!P0 BRA `(.L_x_12) ;  /* 0x0000000000e48947 */ /* 0x000fea0003800000 */
[----:B------:R-:W-:Y:S01]  /*0830*/  DADD R12, R8, R8 ;  /* 0x00000000080c7229 */ /* 0x000fe20000000008 */
[----:B------:R-:W-:Y:S01]  /*0840*/  UMOV UR8, 0xfefa39ef ;  /* 0xfefa39ef00087882 */ /* 0x000fe20000000000 */
[----:B------:R-:W-:Y:S01]  /*0850*/  UMOV UR9, 0x3fe62e42 ;  /* 0x3fe62e4200097882 */ /* 0x000fe20000000000 */
[----:B------:R-:W-:Y:S01]  /*0860*/  IMAD.MOV.U32 R14, RZ, RZ, -0x7649667 ;  /* 0xf89b6999ff0e7424 */ /* 0x000fe200078e00ff */
[----:B------:R-:W-:Y:S01]  /*0870*/  ISETP.GT.U32.AND P0, PT, R9, 0x40330fc1, PT ;  /* 0x40330fc10900780c */ /* 0x000fe20003f04070 */
[----:B------:R-:W-:Y:S01]  /*0880*/  IMAD.MOV.U32 R15, RZ, RZ, 0x3e928a27 ;  /* 0x3e928a27ff0f7424 */ /* 0x000fe200078e00ff */
[----:B------:R-:W0:Y:S02]  /*0890*/  F2F.F32.F64 R5, R12 ;  /* 0x0000000c00057310 */ /* 0x000e240000301000 */
[----:B0-----:R-:W-:-:S06]  /*08a0*/  FMUL R5, R5, 1.4426950216293334961 ;  /* 0x3fb8aa3b05057820 */ /* 0x001fcc0000400000 */
[----:B------:R-:W0:Y:S08]  /*08b0*/  FRND R5, R5 ;  /* 0x0000000500057307 */ /* 0x000e300000201000 */
[----:B0-----:R0:W1:Y:S08]  /*08c0*/  F2F.F64.F32 R10, R5 ;  /* 0x00000005000a7310 */ /* 0x0010700000201800 */
[----:B0-----:R-:W0:Y:S01]  /*08d0*/  MUFU.EX2 R5, R5 ;  /* 0x0000000500057308 */ /* 0x001e220000000800 */
[----:B-1----:R-:W-:Y:S01]  /*08e0*/  DFMA R10, R10, -UR8, R12 ;  /* 0x800000080a0a7c2b */ /* 0x002fe2000800000c */
[----:B------:R-:W-:Y:S01]  /*08f0*/  UMOV UR8, 0xa4741b81 ;  /* 0xa4741b8100087882 */ /* 0x000fe20000000000 */
[----:B------:R-:W-:-:S06]  /*0900*/  UMOV UR9, 0x3e5ae904 ;  /* 0x3e5ae90400097882 */ /* 0x000fcc0000000000 */
[C---:B------:R-:W-:Y:S01]  /*0910*/  DFMA R14, R10.reuse, UR8, R14 ;  /* 0x000000080a0e7c2b */ /* 0x040fe2000800000e */
[----:B------:R-:W-:Y:S01]  /*0920*/  UMOV UR8, 0x15ff7e07 ;  /* 0x15ff7e0700087882 */ /* 0x000fe20000000000 */
[----:B------:R-:W-:Y:S01]  /*0930*/  UMOV UR9, 0x3ec71de7 ;  /* 0x3ec71de700097882 */ /* 0x000fe20000000000 */
[----:B0-----:R-:W0:Y:S05]  /*0940*/  F2F.F64.F32 R12, R5 ;  /* 0x00000005000c7310 */ /* 0x001e2a0000201800 */
[----:B------:R-:W-:Y:S01]  /*0950*/  DFMA R14, R10, R14, UR8 ;  /* 0x000000080a0e7e2b */ /* 0x000fe2000800000e */
[----:B------:R-:W-:Y:S01]  /*0960*/  UMOV UR8, 0x6b0ac45a ;  /* 0x6b0ac45a00087882 */ /* 0x000fe20000000000 */
[----:B------:R-:W-:-:S06]  /*0970*/  UMOV UR9, 0x3efa019a ;  /* 0x3efa019a00097882 */ /* 0x000fcc0000000000 */
[----:B------:R-:W-:Y:S01]  /*0980*/  DFMA R14, R10, R14, UR8 ;  /* 0x000000080a0e7e2b */ /* 0x000fe2000800000e */
[----:B------:R-:W-:Y:S01]  /*0990*/  UMOV UR8, 0x17eed94f ;  /* 0x17eed94f00087882 */ /* 0x000fe20000000000 */
[----:B------:R-:W-:Y:S01]  /*09a0*/  UMOV UR9, 0x3f2a01a0 ;  /* 0x3f2a01a000097882 */ /* 0x000fe20000000000 */
[----:B0-----:R-:W-:-:S05]  /*09b0*/  DADD R16, -R12, 1 ;  /* 0x3ff000000c107429 */ /* 0x001fca0000000100 */
[----:B------:R-:W-:Y:S01]  /*09c0*/  DFMA R14, R10, R14, UR8 ;  /* 0x000000080a0e7e2b */ /* 0x000fe2000800000e */
[----:B------:R-:W-:Y:S01]  /*09d0*/  UMOV UR8, 0x17f2a71b ;  /* 0x17f2a71b00087882 */ /* 0x000fe20000000000 */
[----:B------:R-:W-:-:S06]  /*09e0*/  UMOV UR9, 0x3f56c16c ;  /* 0x3f56c16c00097882 */ /* 0x000fcc0000000000 */
        /* <DEDUP_REMOVED lines=12> */
[----:B------:R-:W-:-:S08]  /*0ab0*/  DFMA R14, R10, R14, UR8 ;  /* 0x000000080a0e7e2b */ /* 0x000fd0000800000e */
[----:B------:R-:W-:-:S08]  /*0ac0*/  DMUL R14, R10, R14 ;  /* 0x0000000e0a0e7228 */ /* 0x000fd00000000000 */
[----:B------:R-:W-:Y:S01]  /*0ad0*/  DFMA R14, R10, R14, R10 ;  /* 0x0000000e0a0e722b */ /* 0x000fe2000000000a */
[----:B------:R-:W-:-:S07]  /*0ae0*/  IMAD.MOV.U32 R10, RZ, RZ, RZ ;  /* 0x000000ffff0a7224 */ /* 0x000fce00078e00ff */
[----:B------:R-:W-:-:S08]  /*0af0*/  DFMA R14, -R14, R12, R16 ;  /* 0x0000000c0e0e722b */ /* 0x000fd00000000110 */
[----:B------:R-:W-:-:S06]  /*0b00*/  DADD R14, -R14, 2 ;  /* 0x400000000e0e7429 */ /* 0x000fcc0000000100 */
[----:B------:R-:W0:Y:S02]  /*0b10*/  MUFU.RCP64H R11, R15 ;  /* 0x0000000f000b7308 */ /* 0x000e240000001800 */
[----:B0-----:R-:W-:-:S08]  /*0b20*/  DFMA R12, -R14, R10, 1 ;  /* 0x3ff000000e0c742b */ /* 0x001fd0000000010a */
[----:B------:R-:W-:-:S08]  /*0b30*/  DFMA R12, R12, R12, R12 ;  /* 0x0000000c0c0c722b */ /* 0x000fd0000000000c */
[----:B------:R-:W-:Y:S01]  /*0b40*/  DFMA R12, R10, R12, R10 ;  /* 0x0000000c0a0c722b */ /* 0x000fe2000000000a */
[----:B------:R-:W-:Y:S02]  /*0b50*/  IMAD.MOV.U32 R10, RZ, RZ, 0x0 ;  /* 0x00000000ff0a7424 */ /* 0x000fe400078e00ff */
[----:B------:R-:W-:-:S06]  /*0b60*/  IMAD.MOV.U32 R11, RZ, RZ, 0x40000000 ;  /* 0x40000000ff0b7424 */ /* 0x000fcc00078e00ff */
[----:B------:R-:W-:-:S10]  /*0b70*/  DFMA R12, R12, -R10, 1 ;  /* 0x3ff000000c0c742b */ /* 0x000fd4000000080a */
[----:B------:R-:W-:Y:S02]  /*0b80*/  FSEL R5, R13, 1.875, !P0 ;  /* 0x3ff000000d057808 */ /* 0x000fe40004000000 */
[----:B------:R-:W-:Y:S02]  /*0b90*/  FSEL R12, R12, RZ, !P0 ;  /* 0x000000ff0c0c7208 */ /* 0x000fe40004000000 */
[----:B------:R-:W-:Y:S01]  /*0ba0*/  LOP3.LUT R13, R5, 0x80000000, R7, 0xb8, !PT ;  /* 0x80000000050d7812 */ /* 0x000fe200078eb807 */
[----:B------:R-:W-:Y:S06]  /*0bb0*/  BRA `(.L_x_13) ;  /* 0x00000000008c7947 */ /* 0x000fec0003800000 */
.L_x_12:
[----:B------:R-:W-:Y:S01]  /*0bc0*/  DMUL R8, R6, R6 ;  /* 0x0000000606087228 */ /* 0x000fe20000000000 */
[----:B------:R-:W-:Y:S01]  /*0bd0*/  IMAD.MOV.U32 R10, RZ, RZ, 0x420afc3d ;  /* 0x420afc3dff0a7424 */ /* 0x000fe200078e00ff */
[----:B------:R-:W-:Y:S01]  /*0be0*/  UMOV UR8, 0xe2f5e964 ;  /* 0xe2f5e96400087882 */ /* 0x000fe20000000000 */
[----:B------:R-:W-:Y:S01]  /*0bf0*/  IMAD.MOV.U32 R11, RZ, RZ, 0x3f14359f ;  /* 0x3f14359fff0b7424 */ /* 0x000fe200078e00ff */
[----:B------:R-:W-:-:S05]  /*0c00*/  UMOV UR9, 0x3ef0bc46 ;  /* 0x3ef0bc4600097882 */ /* 0x000fca0000000000 */
[----:B------:R-:W-:Y:S01]  /*0c10*/  DFMA R10, R8, -UR8, R10 ;  /* 0x80000008080a7c2b */ /* 0x000fe2000800000a */
[----:B------:R-:W-:Y:S01]  /*0c20*/  UMOV UR8, 0x728c5d84 ;  /* 0x728c5d8400087882 */ /* 0x000fe20000000000 */
[----:B------:R-:W-:-:S06]  /*0c30*/  UMOV UR9, 0x3f2df9f0 ;  /* 0x3f2df9f000097882 */ /* 0x000fcc0000000000 */
[----:B------:R-:W-:Y:S01]  /*0c40*/  DFMA R10, R8, R10, -UR8 ;  /* 0x80000008080a7e2b */ /* 0x000fe2000800000a */
[----:B------:R-:W-:Y:S01]  /*0c50*/  UMOV UR8, 0xcec4f033 ;  /* 0xcec4f03300087882 */ /* 0x000fe20000000000 */
[----:B------:R-:W-:-:S06]  /*0c60*/  UMOV UR9, 0x3f4337d1 ;  /* 0x3f4337d100097882 */ /* 0x000fcc0000000000 */
[----:B------:R-:W-:Y:S01]  /*0c70*/  DFMA R10, R8, R10, UR8 ;  /* 0x00000008080a7e2b */ /* 0x000fe2000800000a */
        /* <DEDUP_REMOVED lines=20> */
[----:B------:R-:W-:-:S08]  /*0dc0*/  DFMA R10, R8, R10, -UR8 ;  /* 0x80000008080a7e2b */ /* 0x000fd0000800000a */
[----:B------:R-:W-:-:S08]  /*0dd0*/  DFMA R10, R8, R10, RZ ;  /* 0x0000000a080a722b */ /* 0x000fd000000000ff */
[----:B------:R-:W-:-:S11]  /*0de0*/  DFMA R12, R6, R10, R6 ;  /* 0x0000000a060c722b */ /* 0x000fd60000000006 */
.L_x_13:
[----:B------:R-:W-:Y:S05]  /*0df0*/  BSYNC.RECONVERGENT B0 ;  /* 0x0000000000007941 */ /* 0x000fea0003800200 */
.L_x_11:
[----:B------:R-:W0:Y:S01]  /*0e00*/  F2F.F32.F64 R12, R12 ;  /* 0x0000000c000c7310 */ /* 0x000e220000301000 */
[----:B------:R-:W-:Y:S01]  /*0e10*/  FADD R6, R0, -4 ;  /* 0xc080000000067421 */ /* 0x000fe20000000000 */
[----:B------:R-:W-:Y:S01]  /*0e20*/  IMAD.MOV.U32 R36, RZ, RZ, 0x0 ;  /* 0x00000000ff247424 */ /* 0x000fe200078e00ff */
[----:B------:R-:W-:Y:S01]  /*0e30*/  BSSY.RECONVERGENT B0, `(.L_x_14) ;  /* 0x000000a000007945 */ /* 0x000fe20003800200 */
[----:B------:R-:W-:Y:S01]  /*0e40*/  IMAD.MOV.U32 R37, RZ, RZ, 0x3fe00000 ;  /* 0x3fe00000ff257424 */ /* 0x000fe200078e00ff */
[----:B------:R-:W-:Y:S01]  /*0e50*/  MOV R0, 0xed0 ;  /* 0x00000ed000007802 */ /* 0x000fe20000000f00 */
[----:B------:R-:W-:Y:S02]  /*0e60*/  IMAD.MOV.U32 R5, RZ, RZ, 0x40080000 ;  /* 0x40080000ff057424 */ /* 0x000fe400078e00ff */
[----:B------:R-:W1:Y:S08]  /*0e70*/  F2F.F64.F32 R32, R6 ;  /* 0x0000000600207310 */ /* 0x000e700000201800 */
[----:B0-----:R-:W0:Y:S01]  /*0e80*/  F2F.F64.F32 R34, R12 ;  /* 0x0000000c00227310 */ /* 0x001e220000201800 */
[----:B-1----:R-:W-:-:S02]  /*0e90*/  DADD R10, -RZ, |R32| ;  /* 0x00000000ff0a7229 */ /* 0x002fc40000000520 */
[----:B0-----:R-:W-:-:S08]  /*0ea0*/  DFMA R36, R34, R36, 0.5 ;  /* 0x3fe000002224742b */ /* 0x001fd00000000024 */
[----:B------:R-:W-:-:S07]  /*0eb0*/  MOV R7, R11 ;  /* 0x0000000b00077202 */ /* 0x000fce0000000f00 */
[----:B------:R-:W-:Y:S05]  /*0ec0*/  CALL.REL.NOINC `($_Z15kernelgpuPaira1IfEvPT_S1_S1_S1_PiS2_S2_S2_S1_S1_S2_iiiiii$__internal_accurate_pow) ;  /* 0x0000001800207944 */ /* 0x000fea0003c00000 */
[----:B------:R-:W-:Y:S05]  /*0ed0*/  BSYNC.RECONVERGENT B0 ;  /* 0x0000000000007941 */ /* 0x000fea0003800200 */
.L_x_14:
[----:B------:R-:W-:Y:S01]  /*0ee0*/  DADD R4, R32, 3 ;  /* 0x4008000020047429 */ /* 0x000fe20000000000 */
[----:B------:R-:W-:Y:S01]  /*0ef0*/  ISETP.GE.AND P0, PT, R33, RZ, PT ;  /* 0x000000ff2100720c */ /* 0x000fe20003f06270 */
[----:B------:R-:W-:Y:S01]  /*0f00*/  DADD R8, -RZ, -R12 ;  /* 0x00000000ff087229 */ /* 0x000fe2000000090c */
[----:B------:R-:W-:Y:S01]  /*0f10*/  FSETP.NEU.AND P1, PT, R6, RZ, PT ;  /* 0x000000ff0600720b */ /* 0x000fe20003f2d000 */
[----:B------:R-:W-:Y:S06]  /*0f20*/  BSSY.RECONVERGENT B0, `(.L_x_15) ;  /* 0x000000f000007945 */ /* 0x000fec0003800200 */
[----:B------:R-:W-:-:S02]  /*0f30*/  LOP3.LUT R4, R5, 0x7ff00000, RZ, 0xc0, !PT ;  /* 0x7ff0000005047812 */ /* 0x000fc400078ec0ff */
[----:B------:R-:W-:Y:S02]  /*0f40*/  FSEL R12, R8, R12, !P0 ;  /* 0x0000000c080c7208 */ /* 0x000fe40004000000 */
[----:B------:R-:W-:Y:S02]  /*0f50*/  ISETP.NE.AND P2, PT, R4, 0x7ff00000, PT ;  /* 0x7ff000000400780c */ /* 0x000fe40003f45270 */
[----:B------:R-:W-:Y:S02]  /*0f60*/  FSEL R9, R9, R13, !P0 ;  /* 0x0000000d09097208 */ /* 0x000fe40004000000 */
[----:B------:R-:W-:Y:S02]  /*0f70*/  FSEL R38, R12, RZ, P1 ;  /* 0x000000ff0c267208 */ /* 0x000fe40000800000 */
[----:B------:R-:W-:-:S07]  /*0f80*/  FSEL R39, R33, R9, !P1 ;  /* 0x0000000921277208 */ /* 0x000fce0004800000 */
[----:B------:R-:W-:Y:S05]  /*0f90*/  @P2 BRA `(.L_x_16) ;  /* 0x00000000001c2947 */ /* 0x000fea0003800000 */
[----:B------:R-:W-:-:S13]  /*0fa0*/  FSETP.NAN.AND P1, PT, R6, R6, PT ;  /* 0x000000060600720b */ /* 0x000fda0003f28000 */
[----:B------:R-:W-:Y:S01]  /*0fb0*/  @P1 DADD R38, R32, 3 ;  /* 0x4008000020261429 */ /* 0x000fe20000000000 */
[----:B------:R-:W-:Y:S10]  /*0fc0*/  @P1 BRA `(.L_x_16) ;  /* 0x0000000000101947 */ /* 0x000ff40003800000 */
[----:B------:R-:W-:-:S14]  /*0fd0*/  DSETP.NEU.AND P1, PT, |R32|, +INF , PT ;  /* 0x7ff000002000742a */ /* 0x000fdc0003f2d200 */
[----:B------:R-:W-:Y:S02]  /*0fe0*/  @!P1 IMAD.MOV.U32 R0, RZ, RZ, -0x100000 ;  /* 0xfff00000ff009424 */ /* 0x000fe400078e00ff */
[----:B------:R-:W-:-:S03]  /*0ff0*/  @!P1 IMAD.MOV.U32 R38, RZ, RZ, RZ ;  /* 0x000000ffff269224 */ /* 0x000fc600078e00ff */
[----:B------:R-:W-:-:S07]  /*1000*/  @!P1 SEL R39, R0, 0x7ff00000, !P0 ;  /* 0x7ff0000000279807 */ /* 0x000fce0004000000 */
.L_x_16:
[----:B------:R-:W-:Y:S05]  /*1010*/  BSYNC.RECONVERGENT B0 ;  /* 0x0000000000007941 */ /* 0x000fea0003800200 */
.L_x_15:
[----:B------:R-:W-:Y:S01]  /*1020*/  UMOV UR8, 0x5c141899 ;  /* 0x5c14189900087882 */ /* 0x000fe20000000000 */
[----:B------:R-:W-:Y:S01]  /*1030*/  UMOV UR9, 0x4042527b ;  /* 0x4042527b00097882 */ /* 0x000fe20000000000 */
[----:B------:R-:W-:Y:S01]  /*1040*/  IMAD.MOV.U32 R8, RZ, RZ, 0x652b82fe ;  /* 0x652b82feff087424 */ /* 0x000fe200078e00ff */
[----:B------:R-:W-:Y:S01]  /*1050*/  DMUL R4, R30, -UR8 ;  /* 0x800000081e047c28 */ /* 0x000fe20008000000 */
[----:B------:R-:W-:Y:S01]  /*1060*/  IMAD.MOV.U32 R9, RZ, RZ, 0x3ff71547 ;  /* 0x3ff71547ff097424 */ /* 0x000fe200078e00ff */
[----:B------:R-:W-:Y:S01]  /*1070*/  MOV R21, 0x3ec71dee ;  /* 0x3ec71dee00157802 */ /* 0x000fe20000000f00 */
[----:B------:R-:W-:Y:S01]  /*1080*/  IMAD.MOV.U32 R12, RZ, RZ, -0x105c611 ;  /* 0xfefa39efff0c7424 */ /* 0x000fe200078e00ff */
[----:B------:R-:W-:Y:S01]  /*1090*/  FSETP.NEU.AND P0, PT, R6, 1, PT ;  /* 0x3f8000000600780b */ /* 0x000fe20003f0d000 */
[----:B------:R-:W-:Y:S01]  /*10a0*/  IMAD.MOV.U32 R13, RZ, RZ, 0x3fe62e42 ;  /* 0x3fe62e42ff0d7424 */ /* 0x000fe200078e00ff */
[----:B------:R-:W-:Y:S01]  /*10b0*/  UMOV UR8, 0xd63617a7 ;  /* 0xd63617a700087882 */ /* 0x000fe20000000000 */
[----:B------:R-:W-:Y:S01]  /*10c0*/  IMAD.MOV.U32 R14, RZ, RZ, 0x3b39803f ;  /* 0x3b39803fff0e7424 */ /* 0x000fe200078e00ff */
[----:B------:R-:W-:Y:S01]  /*10d0*/  DFMA R10, R4, R8, 6.75539944105574400000e+15 ;  /* 0x43380000040a742b */ /* 0x000fe20000000008 */
[----:B------:R-:W-:Y:S01]  /*10e0*/  IMAD.MOV.U32 R15, RZ, RZ, 0x3c7abc9e ;  /* 0x3c7abc9eff0f7424 */ /* 0x000fe200078e00ff */
[----:B------:R-:W-:Y:S01]  /*10f0*/  UMOV UR9, 0x3fa18d87 ;  /* 0x3fa18d8700097882 */ /* 0x000fe20000000000 */
[----:B------:R-:W-:Y:S01]  /*1100*/  IMAD.MOV.U32 R18, RZ, RZ, -0x35dec16 ;  /* 0xfca213eaff127424 */ /* 0x000fe200078e00ff */
[----:B------:R-:W-:Y:S01]  /*1110*/  FSEL R38, R38, RZ, P0 ;  /* 0x000000ff26267208 */ /* 0x000fe20000000000 */
[----:B------:R-:W-:Y:S01]  /*1120*/  IMAD.MOV.U32 R19, RZ, RZ, 0x3e928af3 ;  /* 0x3e928af3ff137424 */ /* 0x000fe200078e00ff */
[----:B------:R-:W-:Y:S01]  /*1130*/  FSEL R39, R39, 1.875, P0 ;  /* 0x3ff0000027277808 */ /* 0x000fe20000000000 */
[----:B------:R-:W-:Y:S01]  /*1140*/  IMAD.MOV.U32 R20, RZ, RZ, 0x62401315 ;  /* 0x62401315ff147424 */ /* 0x000fe200078e00ff */
[----:B------:R-:W-:Y:S01]  /*1150*/  DADD R28, R10, -6.75539944105574400000e+15 ;  /* 0xc33800000a1c7429 */ /* 0x000fe20000000000 */
[----:B------:R-:W-:Y:S01]  /*1160*/  IMAD.MOV.U32 R26, RZ, RZ, 0x1852b7af ;  /* 0x1852b7afff1a7424 */ /* 0x000fe200078e00ff */
[----:B------:R-:W-:Y:S01]  /*1170*/  FSETP.GEU.AND P0, PT, |R5|, 4.1917929649353027344, PT ;  /* 0x4086232b0500780b */ /* 0x000fe20003f0e200 */
[----:B------:R-:W-:Y:S01]  /*1180*/  IMAD.MOV.U32 R27, RZ, RZ, 0x3f56c16c ;  /* 0x3f56c16cff1b7424 */ /* 0x000fe200078e00ff */
[----:B------:R-:W-:Y:S01]  /*1190*/  BSSY.RECONVERGENT B0, `(.L_x_17) ;  /* 0x0000034000007945 */ /* 0x000fe20003800200 */
[----:B------:R-:W-:-:S02]  /*11a0*/  IMAD.MOV.U32 R32, RZ, RZ, 0x34609200 ;  /* 0x34609200ff207424 */ /* 0x000fc400078e00ff */
[----:B------:R-:W-:Y:S01]  /*11b0*/  IMAD.MOV.U32 R33, RZ, RZ, 0x3fc76547 ;  /* 0x3fc76547ff217424 */ /* 0x000fe200078e00ff */
[----:B------:R-:W-:-:S05]  /*11c0*/  DFMA R16, R28, -R12, R4 ;  /* 0x8000000c1c10722b */ /* 0x000fca0000000004 */
[----:B------:R-:W-:Y:S01]  /*11d0*/  DFMA R6, R30, -UR8, R32 ;  /* 0x800000081e067c2b */ /* 0x000fe20008000020 */
[----:B------:R-:W-:Y:S01]  /*11e0*/  UMOV UR8, 0x7247409 ;  /* 0x0724740900087882 */ /* 0x000fe20000000000 */
[----:B------:R-:W-:Y:S01]  /*11f0*/  IMAD.MOV.U32 R32, RZ, RZ, 0x11122322 ;  /* 0x11122322ff207424 */ /* 0x000fe200078e00ff */
[----:B------:R-:W-:Y:S01]  /*1200*/  DFMA R28, R28, -R14, R16 ;  /* 0x8000000e1c1c722b */ /* 0x000fe20000000010 */
[----:B------:R-:W-:Y:S01]  /*1210*/  IMAD.MOV.U32 R33, RZ, RZ, 0x3f811111 ;  /* 0x3f811111ff217424 */ /* 0x000fe200078e00ff */
[----:B------:R-:W-:Y:S01]  /*1220*/  UMOV UR9, 0x3f90a455 ;  /* 0x3f90a45500097882 */ /* 0x000fe20000000000 */
[----:B------:R-:W-:Y:S02]  /*1230*/  IMAD.MOV.U32 R16, RZ, RZ, 0x69ce2bdf ;  /* 0x69ce2bdfff107424 */ /* 0x000fe400078e00ff */
[----:B------:R-:W-:Y:S01]  /*1240*/  IMAD.MOV.U32 R17, RZ, RZ, 0x3e5ade15 ;  /* 0x3e5ade15ff117424 */ /* 0x000fe200078e00ff */
[----:B------:R-:W-:Y:S01]  /*1250*/  DFMA R38, R6, R38, -UR8 ;  /* 0x8000000806267e2b */ /* 0x000fe20008000026 */
[----:B------:R-:W-:Y:S01]  /*1260*/  UMOV UR9, 0x3f80a455 ;  /* 0x3f80a45500097882 */ /* 0x000fe20000000000 */
[----:B------:R-:W-:-:S02]  /*1270*/  IMAD.MOV.U32 R6, RZ, RZ, 0x555502a1 ;  /* 0x555502a1ff067424 */ /* 0x000fc400078e00ff */
[----:B------:R-:W-:Y:S01]  /*1280*/  IMAD.MOV.U32 R7, RZ, RZ, 0x3fa55555 ;  /* 0x3fa55555ff077424 */ /* 0x000fe200078e00ff */
[----:B------:R-:W-:-:S08]  /*1290*/  DFMA R22, R28, R16, R18 ;  /* 0x000000101c16722b */ /* 0x000fd00000000012 */
[----:B------:R-:W-:Y:S01]  /*12a0*/  DFMA R24, R28, R22, R20 ;  /* 0x000000161c18722b */ /* 0x000fe20000000014 */
[----:B------:R-:W-:Y:S02]  /*12b0*/  IMAD.MOV.U32 R22, RZ, RZ, 0x7c89eb71 ;  /* 0x7c89eb71ff167424 */ /* 0x000fe400078e00ff */
[----:B------:R-:W-:-:S06]  /*12c0*/  IMAD.MOV.U32 R23, RZ, RZ, 0x3efa0199 ;  /* 0x3efa0199ff177424 */ /* 0x000fcc00078e00ff */
[----:B------:R-:W-:Y:S01]  /*12d0*/  DFMA R40, R28, R24, R22 ;  /* 0x000000181c28722b */ /* 0x000fe20000000016 */
[----:B------:R-:W-:Y:S02]  /*12e0*/  IMAD.MOV.U32 R24, RZ, RZ, 0x14761f65 ;  /* 0x14761f65ff187424 */ /* 0x000fe400078e00ff */
[----:B------:R-:W-:-:S06]  /*12f0*/  IMAD.MOV.U32 R25, RZ, RZ, 0x3f2a01a0 ;  /* 0x3f2a01a0ff197424 */ /* 0x000fcc00078e00ff */
[----:B------:R-:W-:-:S08]  /*1300*/  DFMA R40, R28, R40, R24 ;  /* 0x000000281c28722b */ /* 0x000fd00000000018 */
[----:B------:R-:W-:-:S08]  /*1310*/  DFMA R40, R28, R40, R26 ;  /* 0x000000281c28722b */ /* 0x000fd0000000001a */
[----:B------:R-:W-:Y:S02]  /*1320*/  DFMA R42, R28, R40, R32 ;  /* 0x000000281c2a722b */ /* 0x000fe40000000020 */
[----:B------:R-:W-:Y:S01]  /*1330*/  DMUL R40, R36, R38 ;  /* 0x0000002624287228 */ /* 0x000fe20000000000 */
[----:B------:R-:W-:Y:S01]  /*1340*/  IMAD.MOV.U32 R38, RZ, RZ, 0x55555511 ;  /* 0x55555511ff267424 */ /* 0x000fe200078e00ff */
[----:B------:R-:W-:Y:S01]  /*1350*/  MOV R36, 0xb ;  /* 0x0000000b00247802 */ /* 0x000fe20000000f00 */
[----:B------:R-:W-:-:S03]  /*1360*/  IMAD.MOV.U32 R39, RZ, RZ, 0x3fc55555 ;  /* 0x3fc55555ff277424 */ /* 0x000fc600078e00ff */
[----:B------:R-:W-:Y:S01]  /*1370*/  DFMA R42, R28, R42, R6 ;  /* 0x0000002a1c2a722b */ /* 0x000fe20000000006 */
[----:B------:R-:W-:Y:S01]  /*1380*/  IMAD.MOV.U32 R37, RZ, RZ, 0x3fe00000 ;  /* 0x3fe00000ff257424 */ /* 0x000fe200078e00ff */
[----:B------:R-:W-:-:S06]  /*1390*/  DFMA R40, R34, UR8, R40 ;  /* 0x0000000822287c2b */ /* 0x000fcc0008000028 */
[----:B------:R-:W-:-:S08]  /*13a0*/  DFMA R42, R28, R42, R38 ;  /* 0x0000002a1c2a722b */ /* 0x000fd00000000026 */
[----:B------:R-:W-:-:S08]  /*13b0*/  DFMA R42, R28, R42, R36 ;  /* 0x0000002a1c2a722b */ /* 0x000fd00000000024 */
[----:B------:R-:W-:-:S08]  /*13c0*/  DFMA R42, R28, R42, 1 ;  /* 0x3ff000001c2a742b */ /* 0x000fd0000000002a */
[----:B------:R-:W-:-:S10]  /*13d0*/  DFMA R42, R28, R42, 1 ;  /* 0x3ff000001c2a742b */ /* 0x000fd4000000002a */
[----:B------:R-:W-:Y:S02]  /*13e0*/  IMAD R29, R10, 0x100000, R43 ;  /* 0x001000000a1d7824 */ /* 0x000fe400078e022b */
[----:B------:R-:W-:Y:S01]  /*13f0*/  IMAD.MOV.U32 R28, RZ, RZ, R42 ;  /* 0x000000ffff1c7224 */ /* 0x000fe200078e002a */
[----:B------:R-:W-:Y:S06]  /*1400*/  @!P0 BRA `(.L_x_18) ;  /* 0x0000000000308947 */ /* 0x000fec0003800000 */
[----:B------:R-:W-:Y:S01]  /*1410*/  FSETP.GEU.AND P1, PT, |R5|, 4.2275390625, PT ;  /* 0x408748000500780b */ /* 0x000fe20003f2e200 */
[C---:B------:R-:W-:Y:S02]  /*1420*/  DSETP.GEU.AND P0, PT, R4.reuse, RZ, PT ;  /* 0x000000ff0400722a */ /* 0x040fe40003f0e000 */
[----:B------:R-:W-:-:S10]  /*1430*/  DADD R4, R4, +INF ;  /* 0x7ff0000004047429 */ /* 0x000fd40000000000 */
[----:B------:R-:W-:Y:S02]  /*1440*/  @!P1 LEA.HI R0, R10, R10, RZ, 0x1 ;  /* 0x0000000a0a009211 */ /* 0x000fe400078f08ff */
[----:B------:R-:W-:Y:S01]  /*1450*/  FSEL R28, R4, RZ, P0 ;  /* 0x000000ff041c7208 */ /* 0x000fe20000000000 */
[----:B------:R-:W-:Y:S01]  /*1460*/  @!P1 IMAD.MOV.U32 R4, RZ, RZ, RZ ;  /* 0x000000ffff049224 */ /* 0x000fe200078e00ff */
[----:B------:R-:W-:Y:S02]  /*1470*/  @!P1 SHF.R.S32.HI R11, RZ, 0x1, R0 ;  /* 0x00000001ff0b9819 */ /* 0x000fe40000011400 */
[----:B------:R-:W-:-:S03]  /*1480*/  FSEL R29, R5, RZ, P0 ;  /* 0x000000ff051d7208 */ /* 0x000fc60000000000 */
[----:B------:R-:W-:Y:S02]  /*1490*/  @!P1 IMAD.IADD R10, R10, 0x1, -R11 ;  /* 0x000000010a0a9824 */ /* 0x000fe400078e0a0b */
[----:B------:R-:W-:-:S03]  /*14a0*/  @!P1 IMAD R43, R11, 0x100000, R43 ;  /* 0x001000000b2b9824 */ /* 0x000fc600078e022b */
[----:B------:R-:W-:-:S06]  /*14b0*/  @!P1 LEA R5, R10, 0x3ff00000, 0x14 ;  /* 0x3ff000000a059811 */ /* 0x000fcc00078ea0ff */
[----:B------:R-:W-:-:S11]  /*14c0*/  @!P1 DMUL R28, R42, R4 ;  /* 0x000000042a1c9228 */ /* 0x000fd60000000000 */
.L_x_18:
[----:B------:R-:W-:Y:S05]  /*14d0*/  BSYNC.RECONVERGENT B0 ;  /* 0x0000000000007941 */ /* 0x000fea0003800200 */
.L_x_17:
[----:B------:R-:W-:Y:S01]  /*14e0*/  UMOV UR8, 0x88be2574 ;  /* 0x88be257400087882 */ /* 0x000fe20000000000 */
[----:B------:R-:W-:Y:S01]  /*14f0*/  UMOV UR9, 0x40259516 ;  /* 0x4025951600097882 */ /* 0x000fe20000000000 */
[----:B------:R-:W-:Y:S01]  /*1500*/  BSSY.RECONVERGENT B0, `(.L_x_19) ;  /* 0x0000021000007945 */ /* 0x000fe20003800200 */
[----:B------:R-:W-:-:S08]  /*1510*/  DMUL R10, R30, -UR8 ;  /* 0x800000081e0a7c28 */ /* 0x000fd00008000000 */
[----:B------:R-:W-:Y:S02]  /*1520*/  DFMA R34, R10, R8, 6.75539944105574400000e+15 ;  /* 0x433800000a22742b */ /* 0x000fe40000000008 */
[----:B------:R-:W-:-:S06]  /*1530*/  FSETP.GEU.AND P0, PT, |R11|, 4.1917929649353027344, PT ;  /* 0x4086232b0b00780b */ /* 0x000fcc0003f0e200 */
[----:B------:R-:W-:-:S08]  /*1540*/  DADD R42, R34, -6.75539944105574400000e+15 ;  /* 0xc3380000222a7429 */ /* 0x000fd00000000000 */
[----:B------:R-:W-:-:S08]  /*1550*/  DFMA R4, R42, -R12, R10 ;  /* 0x8000000c2a04722b */ /* 0x000fd0000000000a */
[----:B------:R-:W-:-:S08]  /*1560*/  DFMA R42, R42, -R14, R4 ;  /* 0x8000000e2a2a722b */ /* 0x000fd00000000004 */
[----:B------:R-:W-:-:S08]  /*1570*/  DFMA R4, R42, R16, R18 ;  /* 0x000000102a04722b */ /* 0x000fd00000000012 */
        /* <DEDUP_REMOVED lines=25> */
.L_x_20:
[----:B------:R-:W-:Y:S05]  /*1710*/  BSYNC.RECONVERGENT B0 ;  /* 0x0000000000007941 */ /* 0x000fea0003800200 */
.L_x_19:
[----:B------:R-:W-:Y:S01]  /*1720*/  UMOV UR8, 0x7d95fec2 ;  /* 0x7d95fec200087882 */ /* 0x000fe20000000000 */
[----:B------:R-:W-:Y:S01]  /*1730*/  UMOV UR9, 0x401274c8 ;  /* 0x401274c800097882 */ /* 0x000fe20000000000 */
[----:B------:R-:W-:Y:S01]  /*1740*/  BSSY.RECONVERGENT B0, `(.L_x_21) ;  /* 0x0000027000007945 */ /* 0x000fe20003800200 */
[----:B------:R-:W-:Y:S01]  /*1750*/  DMUL R34, R30, -UR8 ;  /* 0x800000081e227c28 */ /* 0x000fe20008000000 */
[----:B------:R-:W-:Y:S01]  /*1760*/  UMOV UR8, 0xfb5ff362 ;  /* 0xfb5ff36200087882 */ /* 0x000fe20000000000 */
[----:B------:R-:W-:Y:S02]  /*1770*/  UMOV UR9, 0x40e31a8e ;  /* 0x40e31a8e00097882 */ /* 0x000fe40000000000 */
[----:B------:R-:W-:Y:S01]  /*1780*/  DMUL R42, R4, UR8 ;  /* 0x00000008042a7c28 */ /* 0x000fe20008000000 */
[----:B------:R-:W-:Y:S01]  /*1790*/  UMOV UR8, 0x8403ad8a ;  /* 0x8403ad8a00087882 */ /* 0x000fe20000000000 */
[----:B------:R-:W-:Y:S02]  /*17a0*/  UMOV UR9, 0x40cb3d5b ;  /* 0x40cb3d5b00097882 */ /* 0x000fe40000000000 */
[----:B------:R-:W-:-:S02]  /*17b0*/  DFMA R10, R34, R8, 6.75539944105574400000e+15 ;  /* 0x43380000220a742b */ /* 0x000fc40000000008 */
[----:B------:R-:W-:Y:S02]  /*17c0*/  FSETP.GEU.AND P0, PT, |R35|, 4.1917929649353027344, PT ;  /* 0x4086232b2300780b */ /* 0x000fe40003f0e200 */
[----:B------:R-:W-:-:S04]  /*17d0*/  DFMA R28, R28, UR8, R42 ;  /* 0x000000081c1c7c2b */ /* 0x000fc8000800002a */
        /* <DEDUP_REMOVED lines=21> */
[----:B------:R-:W-:Y:S02]  /*1930*/  FSEL R4, R34, RZ, P0 ;  /* 0x000000ff22047208 */ /* 0x000fe40000000000 */
[----:B------:R-:W-:Y:S02]  /*1940*/  @!P1 SHF.R.S32.HI R11, RZ, 0x1, R0 ;  /* 0x00000001ff0b9819 */ /* 0x000fe40000011400 */
[----:B------:R-:W-:Y:S02]  /*1950*/  FSEL R5, R35, RZ, P0 ;  /* 0x000000ff23057208 */ /* 0x000fe40000000000 */
[----:B------:R-:W-:Y:S01]  /*1960*/  @!P1 LEA R43, R11, R43, 0x14 ;  /* 0x0000002b0b2b9211 */ /* 0x000fe200078ea0ff */
[----:B------:R-:W-:-:S05]  /*1970*/  @!P1 IMAD.IADD R10, R10, 0x1, -R11 ;  /* 0x000000010a0a9824 */ /* 0x000fca00078e0a0b */
[----:B------:R-:W-:Y:S01]  /*1980*/  @!P1 LEA R11, R10, 0x3ff00000, 0x14 ;  /* 0x3ff000000a0b9811 */ /* 0x000fe200078ea0ff */
[----:B------:R-:W-:-:S06]  /*1990*/  @!P1 IMAD.MOV.U32 R10, RZ, RZ, RZ ;  /* 0x000000ffff0a9224 */ /* 0x000fcc00078e00ff */
[----:B------:R-:W-:-:S11]  /*19a0*/  @!P1 DMUL R4, R42, R10 ;  /* 0x0000000a2a049228 */ /* 0x000fd60000000000 */
.L_x_22:
[----:B------:R-:W-:Y:S05]  /*19b0*/  BSYNC.RECONVERGENT B0 ;  /* 0x0000000000007941 */ /* 0x000fea0003800200 */
.L_x_21:
[----:B------:R-:W-:Y:S01]  /*19c0*/  UMOV UR8, 0x34063e45 ;  /* 0x34063e4500087882 */ /* 0x000fe20000000000 */
[----:B------:R-:W-:Y:S01]  /*19d0*/  UMOV UR9, 0x400278c5 ;  /* 0x400278c500097882 */ /* 0x000fe20000000000 */
[----:B------:R-:W-:Y:S01]  /*19e0*/  BSSY.RECONVERGENT B0, `(.L_x_23) ;  /* 0x000002c000007945 */ /* 0x000fe20003800200 */
[----:B------:R-:W-:Y:S01]  /*19f0*/  DMUL R10, R30, -UR8 ;  /* 0x800000081e0a7c28 */ /* 0x000fe20008000000 */
[----:B------:R-:W-:Y:S01]  /*1a00*/  UMOV UR8, 0x546e1bd9 ;  /* 0x546e1bd900087882 */ /* 0x000fe20000000000 */
[----:B------:R-:W-:Y:S02]  /*1a10*/  UMOV UR9, 0x40d4ffb8 ;  /* 0x40d4ffb800097882 */ /* 0x000fe40000000000 */
[----:B------:R-:W-:-:S04]  /*1a20*/  DFMA R28, R4, UR8, R28 ;  /* 0x00000008041c7c2b */ /* 0x000fc8000800001c */
[----:B------:R-:W-:Y:S02]  /*1a30*/  DFMA R8, R10, R8, 6.75539944105574400000e+15 ;  /* 0x433800000a08742b */ /* 0x000fe40000000008 */
[----:B------:R-:W-:-:S06]  /*1a40*/  FSETP.GEU.AND P0, PT, |R11|, 4.1917929649353027344, PT ;  /* 0x4086232b0b00780b */ /* 0x000fcc0003f0e200 */
[----:B------:R-:W-:-:S08]  /*1a50*/  DADD R34, R8, -6.75539944105574400000e+15 ;  /* 0xc338000008227429 */ /* 0x000fd00000000000 */
[----:B------:R-:W-:-:S08]  /*1a60*/  DFMA R12, R34, -R12, R10 ;  /* 0x8000000c220c722b */ /* 0x000fd0000000000a */
[----:B------:R-:W-:Y:S02]  /*1a70*/  DFMA R14, R34, -R14, R12 ;  /* 0x8000000e220e722b */ /* 0x000fe4000000000c */
[----:B------:R-:W0:Y:S01]  /*1a80*/  MUFU.RCP64H R13, R31 ;  /* 0x0000001f000d7308 */ /* 0x000e220000001800 */
[----:B------:R-:W-:-:S05]  /*1a90*/  IMAD.MOV.U32 R12, RZ, RZ, 0x1 ;  /* 0x00000001ff0c7424 */ /* 0x000fca00078e00ff */
[----:B------:R-:W-:-:S08]  /*1aa0*/  DFMA R16, R14, R16, R18 ;  /* 0x000000100e10722b */ /* 0x000fd00000000012 */
[----:B------:R-:W-:-:S08]  /*1ab0*/  DFMA R16, R14, R16, R20 ;  /* 0x000000100e10722b */ /* 0x000fd00000000014 */
[----:B------:R-:W-:-:S08]  /*1ac0*/  DFMA R16, R14, R16, R22 ;  /* 0x000000100e10722b */ /* 0x000fd00000000016 */
[----:B------:R-:W-:-:S08]  /*1ad0*/  DFMA R16, R14, R16, R24 ;  /* 0x000000100e10722b */ /* 0x000fd00000000018 */
[----:B------:R-:W-:-:S08]  /*1ae0*/  DFMA R16, R14, R16, R26 ;  /* 0x000000100e10722b */ /* 0x000fd0000000001a */
[----:B------:R-:W-:-:S08]  /*1af0*/  DFMA R16, R14, R16, R32 ;  /* 0x000000100e10722b */ /* 0x000fd00000000020 */
[----:B------:R-:W-:Y:S02]  /*1b00*/  DFMA R16, R14, R16, R6 ;  /* 0x000000100e10722b */ /* 0x000fe40000000006 */
[----:B0-----:R-:W-:-:S06]  /*1b10*/  DFMA R6, -R30, R12, 1 ;  /* 0x3ff000001e06742b */ /* 0x001fcc000000010c */
[----:B------:R-:W-:Y:S02]  /*1b20*/  DFMA R16, R14, R16, R38 ;  /* 0x000000100e10722b */ /* 0x000fe40000000026 */
[----:B------:R-:W-:-:S06]  /*1b30*/  DFMA R6, R6, R6, R6 ;  /* 0x000000060606722b */ /* 0x000fcc0000000006 */
[----:B------:R-:W-:Y:S02]  /*1b40*/  DFMA R16, R14, R16, R36 ;  /* 0x000000100e10722b */ /* 0x000fe40000000024 */
[----:B------:R-:W-:-:S06]  /*1b50*/  DFMA R6, R12, R6, R12 ;  /* 0x000000060c06722b */ /* 0x000fcc000000000c */
[----:B------:R-:W-:Y:S02]  /*1b60*/  DFMA R16, R14, R16, 1 ;  /* 0x3ff000000e10742b */ /* 0x000fe40000000010 */
[----:B------:R-:W-:-:S06]  /*1b70*/  DFMA R12, -R30, R6, 1 ;  /* 0x3ff000001e0c742b */ /* 0x000fcc0000000106 */
[----:B------:R-:W-:Y:S02]  /*1b80*/  DFMA R16, R14, R16, 1 ;  /* 0x3ff000000e10742b */ /* 0x000fe40000000010 */
[----:B------:R-:W-:-:S08]  /*1b90*/  DFMA R12, R6, R12, R6 ;  /* 0x0000000c060c722b */ /* 0x000fd00000000006 */
[----:B------:R-:W-:Y:S02]  /*1ba0*/  IMAD R7, R8, 0x100000, R17 ;  /* 0x0010000008077824 */ /* 0x000fe400078e0211 */
[----:B------:R-:W-:Y:S01]  /*1bb0*/  IMAD.MOV.U32 R6, RZ, RZ, R16 ;  /* 0x000000ffff067224 */ /* 0x000fe200078e0010 */
[----:B------:R-:W-:Y:S06]  /*1bc0*/  @!P0 BRA `(.L_x_24) ;  /* 0x0000000000348947 */ /* 0x000fec0003800000 */
[----:B------:R-:W-:Y:S01]  /*1bd0*/  FSETP.GEU.AND P1, PT, |R11|, 4.2275390625, PT ;  /* 0x408748000b00780b */ /* 0x000fe20003f2e200 */
[C---:B------:R-:W-:Y:S02]  /*1be0*/  DADD R6, R10.reuse, +INF ;  /* 0x7ff000000a067429 */ /* 0x040fe40000000000 */
[----:B------:R-:W-:-:S08]  /*1bf0*/  DSETP.GEU.AND P0, PT, R10, RZ, PT ;  /* 0x000000ff0a00722a */ /* 0x000fd00003f0e000 */
[----:B------:R-:W-:Y:S02]  /*1c00*/  FSEL R6, R6, RZ, P0 ;  /* 0x000000ff06067208 */ /* 0x000fe40000000000 */
[----:B------:R-:W-:Y:S01]  /*1c10*/  @!P1 LEA.HI R0, R8, R8, RZ, 0x1 ;  /* 0x0000000808009211 */ /* 0x000fe200078f08ff */
[----:B------:R-:W-:Y:S01]  /*1c20*/  @!P1 IMAD.MOV.U32 R4, RZ, RZ, R16 ;  /* 0x000000ffff049224 */ /* 0x000fe200078e0010 */
[----:B------:R-:W-:Y:S02]  /*1c30*/  FSEL R7, R7, RZ, P0 ;  /* 0x000000ff07077208 */ /* 0x000fe40000000000 */
[----:B------:R-:W-:-:S05]  /*1c40*/  @!P1 SHF.R.S32.HI R5, RZ, 0x1, R0 ;  /* 0x00000001ff059819 */ /* 0x000fca0000011400 */
[----:B------:R-:W-:Y:S02]  /*1c50*/  @!P1 IMAD.IADD R8, R8, 0x1, -R5 ;  /* 0x0000000108089824 */ /* 0x000fe400078e0a05 */
[----:B------:R-:W-:-:S03]  /*1c60*/  @!P1 IMAD R5, R5, 0x100000, R17 ;  /* 0x0010000005059824 */ /* 0x000fc600078e0211 */
[----:B------:R-:W-:Y:S01]  /*1c70*/  @!P1 LEA R9, R8, 0x3ff00000, 0x14 ;  /* 0x3ff0000008099811 */ /* 0x000fe200078ea0ff */
[----:B------:R-:W-:-:S06]  /*1c80*/  @!P1 IMAD.MOV.U32 R8, RZ, RZ, RZ ;  /* 0x000000ffff089224 */ /* 0x000fcc00078e00ff */
[----:B------:R-:W-:-:S11]  /*1c90*/  @!P1 DMUL R6, R4, R8 ;  /* 0x0000000804069228 */ /* 0x000fd60000000000 */
.L_x_24:
[----:B------:R-:W-:Y:S05]  /*1ca0*/  BSYNC.RECONVERGENT B0 ;  /* 0x0000000000007941 */ /* 0x000fea0003800200 */
.L_x_23:
[----:B------:R-:W-:Y:S01]  /*1cb0*/  UMOV UR8, 0x3059b8bc ;  /* 0x3059b8bc00087882 */ /* 0x000fe20000000000 */
[----:B------:R-:W-:Y:S01]  /*1cc0*/  UMOV UR9, 0x40a0e34a ;  /* 0x40a0e34a00097882 */ /* 0x000fe20000000000 */
[----:B------:R-:W-:Y:S01]  /*1cd0*/  BSSY.RECONVERGENT B0, `(.L_x_25) ;  /* 0x000000d000007945 */ /* 0x000fe20003800200 */
[----:B------:R-:W-:-:S08]  /*1ce0*/  DFMA R28, R6, UR8, R28 ;  /* 0x00000008061c7c2b */ /* 0x000fd0000800001c */
[----:B------:R-:W-:Y:S02]  /*1cf0*/  DMUL R4, R28, R12 ;  /* 0x0000000c1c047228 */ /* 0x000fe40000000000 */
[----:B------:R-:W-:-:S06]  /*1d00*/  FSETP.GEU.AND P1, PT, |R29|, 6.5827683646048100446e-37, PT ;  /* 0x036000001d00780b */ /* 0x000fcc0003f2e200 */
[----:B------:R-:W-:-:S08]  /*1d10*/  DFMA R6, -R30, R4, R28 ;  /* 0x000000041e06722b */ /* 0x000fd0000000011c */
[----:B------:R-:W-:-:S10]  /*1d20*/  DFMA R4, R12, R6, R4 ;  /* 0x000000060c04722b */ /* 0x000fd40000000004 */
[----:B------:R-:W-:-:S05]  /*1d30*/  FFMA R0, RZ, R31, R5 ;  /* 0x0000001fff007223 */ /* 0x000fca0000000005 */
[----:B------:R-:W-:-:S13]  /*1d40*/  FSETP.GT.AND P0, PT, |R0|, 1.469367938527859385e-39, PT ;  /* 0x001000000000780b */ /* 0x000fda0003f04200 */
[----:B------:R-:W-:Y:S05]  /*1d50*/  @P0 BRA P1, `(.L_x_26) ;  /* 0x0000000000100947 */ /* 0x000fea0000800000 */
[----:B------:R-:W-:-:S07]  /*1d60*/  MOV R0, 0x1d80 ;  /* 0x00001d8000007802 */ /* 0x000fce0000000f00 */
[----:B------:R-:W-:Y:S05]  /*1d70*/  CALL.REL.NOINC `($__internal_0_$__cuda_sm20_div_rn_f64_full) ;  /* 0x00000000003c7944 */ /* 0x000fea0003c00000 */
[----:B------:R-:W-:Y:S02]  /*1d80*/  IMAD.MOV.U32 R4, RZ, RZ, R14 ;  /* 0x000000ffff047224 */ /* 0x000fe400078e000e */
[----:B------:R-:W-:-:S07]  /*1d90*/  IMAD.MOV.U32 R5, RZ, RZ, R15 ;  /* 0x000000ffff057224 */ /* 0x000fce00078e000f */
.L_x_26:
[----:B------:R-:W-:Y:S05]  /*1da0*/  BSYNC.RECONVERGENT B0 ;  /* 0x0000000000007941 */ /* 0x000fea0003800200 */
.L_x_25:
[----:B------:R-:W-:Y:S01]  /*1db0*/  UMOV UR8, 0x7247409 ;  /* 0x0724740900087882 */ /* 0x000fe20000000000 */
[----:B------:R-:W-:Y:S01]  /*1dc0*/  UMOV UR9, 0x3f80a455 ;  /* 0x3f80a45500097882 */ /* 0x000fe20000000000 */
[----:B------:R-:W0:Y:S01]  /*1dd0*/  LDC.64 R6, c[0x0][0x380] ;  /* 0x0000e000ff067b82 */ /* 0x000e220000000a00 */
[----:B------:R-:W-:-:S08]  /*1de0*/  DADD R40, R40, -UR8 ;  /* 0x8000000828287e29 */ /* 0x000fd00008000000 */
[----:B------:R-:W-:-:S10]  /*1df0*/  DADD R40, R40, R4 ;  /* 0x0000000028287229 */ /* 0x000fd40000000004 */
[----:B------:R-:W1:Y:S01]  /*1e00*/  F2F.F32.F64 R41, R40 ;  /* 0x0000002800297310 */ /* 0x000e620000301000 */
[----:B0-----:R-:W-:-:S04]  /*1e10*/  IMAD.WIDE R4, R2, 0x4, R6 ;  /* 0x0000000402047825 */ /* 0x001fc800078e0206 */
[----:B------:R-:W-:-:S05]  /*1e20*/  IMAD.IADD R2, R3, 0x1, R2 ;  /* 0x0000000103027824 */ /* 0x000fca00078e0202 */
[----:B------:R-:W-:Y:S01]  /*1e30*/  ISETP.GE.AND P0, PT, R2, UR6, PT ;  /* 0x0000000602007c0c */ /* 0x000fe2000bf06270 */
[----:B-1----:R0:W-:-:S12]  /*1e40*/  STG.E desc[UR4][R4.64], R41 ;  /* 0x0000002904007986 */ /* 0x0021d8000c101904 */
[----:B0-----:R-:W-:Y:S05]  /*1e50*/  @!P0 BRA `(.L_x_27) ;  /* 0xffffffe000988947 */ /* 0x001fea000383ffff */
[----:B------:R-:W-:Y:S05]  /*1e60*/  EXIT ;  /* 0x000000000000794d */ /* 0x000fea0003800000 */
        .weak           $__internal_0_$__cuda_sm20_div_rn_f64_full
        .type           $__internal_0_$__cuda_sm20_div_rn_f64_full,@function
        .size           $__internal_0_$__cuda_sm20_div_rn_f64_full,($__internal_1_$__cuda_sm20_dsqrt_rn_f64_mediumpath_v1 - $__internal_0_$__cuda_sm20_div_rn_f64_full)
$__internal_0_$__cuda_sm20_div_rn_f64_full:
[C---:B------:R-:W-:Y:S01]  /*1e70*/  FSETP.GEU.AND P0, PT, |R31|.reuse, 1.469367938527859385e-39, PT ;  /* 0x001000001f00780b */ /* 0x040fe20003f0e200 */
[----:B------:R-:W-:Y:S01]  /*1e80*/  IMAD.MOV.U32 R6, RZ, RZ, R30 ;  /* 0x000000ffff067224 */ /* 0x000fe200078e001e */
[C---:B------:R-:W-:Y:S01]  /*1e90*/  LOP3.LUT R4, R31.reuse, 0x800fffff, RZ, 0xc0, !PT ;  /* 0x800fffff1f047812 */ /* 0x040fe200078ec0ff */
[----:B------:R-:W-:Y:S01]  /*1ea0*/  IMAD.MOV.U32 R7, RZ, RZ, R31 ;  /* 0x000000ffff077224 */ /* 0x000fe200078e001f */
[----:B------:R-:W-:Y:S01]  /*1eb0*/  LOP3.LUT R20, R31, 0x7ff00000, RZ, 0xc0, !PT ;  /* 0x7ff000001f147812 */ /* 0x000fe200078ec0ff */
[----:B------:R-:W-:Y:S01]  /*1ec0*/  IMAD.MOV.U32 R9, RZ, RZ, R29 ;  /* 0x000000ffff097224 */ /* 0x000fe200078e001d */
[----:B------:R-:W-:Y:S01]  /*1ed0*/  LOP3.LUT R5, R4, 0x3ff00000, RZ, 0xfc, !PT ;  /* 0x3ff0000004057812 */ /* 0x000fe200078efcff */
[----:B------:R-:W-:Y:S01]  /*1ee0*/  IMAD.MOV.U32 R10, RZ, RZ, 0x1 ;  /* 0x00000001ff0a7424 */ /* 0x000fe200078e00ff */
[----:B------:R-:W-:Y:S01]  /*1ef0*/  MOV R4, R30 ;  /* 0x0000001e00047202 */ /* 0x000fe20000000f00 */
[----:B------:R-:W-:Y:S01]  /*1f00*/  IMAD.MOV.U32 R8, RZ, RZ, R28 ;  /* 0x000000ffff087224 */ /* 0x000fe200078e001c */
[C---:B------:R-:W-:Y:S01]  /*1f10*/  FSETP.GEU.AND P2, PT, |R9|.reuse, 1.469367938527859385e-39, PT ;  /* 0x001000000900780b */ /* 0x040fe20003f4e200 */
[----:B------:R-:W-:Y:S01]  /*1f20*/  BSSY.RECONVERGENT B1, `(.L_x_28) ;  /* 0x0000050000017945 */ /* 0x000fe20003800200 */
[----:B------:R-:W-:Y:S01]  /*1f30*/  LOP3.LUT R14, R9, 0x7ff00000, RZ, 0xc0, !PT ;  /* 0x7ff00000090e7812 */ /* 0x000fe200078ec0ff */
[----:B------:R-:W-:-:S03]  /*1f40*/  @!P0 DMUL R4, R6, 8.98846567431157953865e+307 ;  /* 0x7fe0000006048828 */ /* 0x000fc60000000000 */
[C---:B------:R-:W-:Y:S01]  /*1f50*/  ISETP.GE.U32.AND P1, PT, R14.reuse, R20, PT ;  /* 0x000000140e00720c */ /* 0x040fe20003f26070 */
[----:B------:R-:W-:Y:S02]  /*1f60*/  IMAD.MOV.U32 R21, RZ, RZ, R14 ;  /* 0x000000ffff157224 */ /* 0x000fe400078e000e */
[----:B------:R-:W0:Y:S04]  /*1f70*/  MUFU.RCP64H R11, R5 ;  /* 0x00000005000b7308 */ /* 0x000e280000001800 */
[----:B------:R-:W-:Y:S02]  /*1f80*/  @!P2 LOP3.LUT R15, R7, 0x7ff00000, RZ, 0xc0, !PT ;  /* 0x7ff00000070fa812 */ /* 0x000fe400078ec0ff */
[----:B------:R-:W-:Y:S02]  /*1f90*/  @!P0 LOP3.LUT R20, R5, 0x7ff00000, RZ, 0xc0, !PT ;  /* 0x7ff0000005148812 */ /* 0x000fe400078ec0ff */
[----:B------:R-:W-:Y:S01]  /*1fa0*/  @!P2 ISETP.GE.U32.AND P3, PT, R14, R15, PT ;  /* 0x0000000f0e00a20c */ /* 0x000fe20003f66070 */
[----:B------:R-:W-:-:S02]  /*1fb0*/  IMAD.MOV.U32 R15, RZ, RZ, 0x1ca00000 ;  /* 0x1ca00000ff0f7424 */ /* 0x000fc400078e00ff */
[----:B------:R-:W-:Y:S01]  /*1fc0*/  VIADD R23, R20, 0xffffffff ;  /* 0xffffffff14177836 */ /* 0x000fe20000000000 */
[----:B0-----:R-:W-:-:S08]  /*1fd0*/  DFMA R12, R10, -R4, 1 ;  /* 0x3ff000000a0c742b */ /* 0x001fd00000000804 */
[----:B------:R-:W-:-:S08]  /*1fe0*/  DFMA R12, R12, R12, R12 ;  /* 0x0000000c0c0c722b */ /* 0x000fd0000000000c */
[----:B------:R-:W-:Y:S01]  /*1ff0*/  DFMA R16, R10, R12, R10 ;  /* 0x0000000c0a10722b */ /* 0x000fe2000000000a */
[C---:B------:R-:W-:Y:S01]  /*2000*/  @!P2 SEL R13, R15.reuse, 0x63400000, !P3 ;  /* 0x634000000f0da807 */ /* 0x040fe20005800000 */
[----:B------:R-:W-:Y:S01]  /*2010*/  IMAD.MOV.U32 R10, RZ, RZ, R8 ;  /* 0x000000ffff0a7224 */ /* 0x000fe200078e0008 */
[----:B------:R-:W-:Y:S01]  /*2020*/  SEL R11, R15, 0x63400000, !P1 ;  /* 0x634000000f0b7807 */ /* 0x000fe20004800000 */
[----:B------:R-:W-:Y:S01]  /*2030*/  @!P2 IMAD.MOV.U32 R12, RZ, RZ, RZ ;  /* 0x000000ffff0ca224 */ /* 0x000fe200078e00ff */
[--C-:B------:R-:W-:Y:S02]  /*2040*/  @!P2 LOP3.LUT R13, R13, 0x80000000, R9.reuse, 0xf8, !PT ;  /* 0x800000000d0da812 */ /* 0x100fe400078ef809 */
[----:B------:R-:W-:Y:S01]  /*2050*/  LOP3.LUT R11, R11, 0x800fffff, R9, 0xf8, !PT ;  /* 0x800fffff0b0b7812 */ /* 0x000fe200078ef809 */
[----:B------:R-:W-:Y:S01]  /*2060*/  DFMA R18, R16, -R4, 1 ;  /* 0x3ff000001012742b */ /* 0x000fe20000000804 */
[----:B------:R-:W-:-:S06]  /*2070*/  @!P2 LOP3.LUT R13, R13, 0x100000, RZ, 0xfc, !PT ;  /* 0x001000000d0da812 */ /* 0x000fcc00078efcff */
[----:B------:R-:W-:Y:S02]  /*2080*/  @!P2 DFMA R10, R10, 2, -R12 ;  /* 0x400000000a0aa82b */ /* 0x000fe4000000080c */
[----:B------:R-:W-:-:S08]  /*2090*/  DFMA R18, R16, R18, R16 ;  /* 0x000000121012722b */ /* 0x000fd00000000010 */
[----:B------:R-:W-:Y:S01]  /*20a0*/  @!P2 LOP3.LUT R21, R11, 0x7ff00000, RZ, 0xc0, !PT ;  /* 0x7ff000000b15a812 */ /* 0x000fe200078ec0ff */
[----:B------:R-:W-:-:S04]  /*20b0*/  DMUL R12, R18, R10 ;  /* 0x0000000a120c7228 */ /* 0x000fc80000000000 */
[----:B------:R-:W-:-:S04]  /*20c0*/  VIADD R22, R21, 0xffffffff ;  /* 0xffffffff15167836 */ /* 0x000fc80000000000 */
[----:B------:R-:W-:Y:S01]  /*20d0*/  DFMA R16, R12, -R4, R10 ;  /* 0x800000040c10722b */ /* 0x000fe2000000000a */
[----:B------:R-:W-:-:S04]  /*20e0*/  ISETP.GT.U32.AND P0, PT, R22, 0x7feffffe, PT ;  /* 0x7feffffe1600780c */ /* 0x000fc80003f04070 */
[----:B------:R-:W-:-:S03]  /*20f0*/  ISETP.GT.U32.OR P0, PT, R23, 0x7feffffe, P0 ;  /* 0x7feffffe1700780c */ /* 0x000fc60000704470 */
[----:B------:R-:W-:-:S10]  /*2100*/  DFMA R12, R18, R16, R12 ;  /* 0x00000010120c722b */ /* 0x000fd4000000000c */
[----:B------:R-:W-:Y:S05]  /*2110*/  @P0 BRA `(.L_x_29) ;  /* 0x00000000006c0947 */ /* 0x000fea0003800000 */
[----:B------:R-:W-:-:S04]  /*2120*/  LOP3.LUT R9, R7, 0x7ff00000, RZ, 0xc0, !PT ;  /* 0x7ff0000007097812 */ /* 0x000fc800078ec0ff */
[CC--:B------:R-:W-:Y:S02]  /*2130*/  VIADDMNMX R8, R14.reuse, -R9.reuse, 0xb9600000, !PT ;  /* 0xb96000000e087446 */ /* 0x0c0fe40007800909 */
[----:B------:R-:W-:Y:S02]  /*2140*/  ISETP.GE.U32.AND P0, PT, R14, R9, PT ;  /* 0x000000090e00720c */ /* 0x000fe40003f06070 */
[----:B------:R-:W-:Y:S02]  /*2150*/  VIMNMX R8, PT, PT, R8, 0x46a00000, PT ;  /* 0x46a0000008087848 */ /* 0x000fe40003fe0100 */
[----:B------:R-:W-:-:S05]  /*2160*/  SEL R15, R15, 0x63400000, !P0 ;  /* 0x634000000f0f7807 */ /* 0x000fca0004000000 */
[----:B------:R-:W-:Y:S02]  /*2170*/  IMAD.IADD R16, R8, 0x1, -R15 ;  /* 0x0000000108107824 */ /* 0x000fe400078e0a0f */
[----:B------:R-:W-:Y:S02]  /*2180*/  IMAD.MOV.U32 R8, RZ, RZ, RZ ;  /* 0x000000ffff087224 */ /* 0x000fe400078e00ff */
[----:B------:R-:W-:-:S06]  /*2190*/  VIADD R9, R16, 0x7fe00000 ;  /* 0x7fe0000010097836 */ /* 0x000fcc0000000000 */
[----:B------:R-:W-:-:S10]  /*21a0*/  DMUL R14, R12, R8 ;  /* 0x000000080c0e7228 */ /* 0x000fd40000000000 */
[----:B------:R-:W-:-:S13]  /*21b0*/  FSETP.GTU.AND P0, PT, |R15|, 1.469367938527859385e-39, PT ;  /* 0x001000000f00780b */ /* 0x000fda0003f0c200 */
[----:B------:R-:W-:Y:S05]  /*21c0*/  @P0 BRA `(.L_x_30) ;  /* 0x0000000000940947 */ /* 0x000fea0003800000 */
[----:B------:R-:W-:Y:S01]  /*21d0*/  DFMA R4, R12, -R4, R10 ;  /* 0x800000040c04722b */ /* 0x000fe2000000000a */
[----:B------:R-:W-:-:S09]  /*21e0*/  IMAD.MOV.U32 R8, RZ, RZ, RZ ;  /* 0x000000ffff087224 */ /* 0x000fd200078e00ff */
[C---:B------:R-:W-:Y:S02]  /*21f0*/  FSETP.NEU.AND P0, PT, R5.reuse, RZ, PT ;  /* 0x000000ff0500720b */ /* 0x040fe40003f0d000 */
[----:B------:R-:W-:-:S04]  /*2200*/  LOP3.LUT R7, R5, 0x80000000, R7, 0x48, !PT ;  /* 0x8000000005077812 */ /* 0x000fc800078e4807 */
[----:B------:R-:W-:-:S07]  /*2210*/  LOP3.LUT R9, R7, R9, RZ, 0xfc, !PT ;  /* 0x0000000907097212 */ /* 0x000fce00078efcff */
[----:B------:R-:W-:Y:S05]  /*2220*/  @!P0 BRA `(.L_x_30) ;  /* 0x00000000007c8947 */ /* 0x000fea0003800000 */
[----:B------:R-:W-:Y:S01]  /*2230*/  IADD3 R5, PT, PT, -R16, RZ, RZ ;  /* 0x000000ff10057210 */ /* 0x000fe20007ffe1ff */
[----:B------:R-:W-:Y:S01]  /*2240*/  IMAD.MOV.U32 R4, RZ, RZ, RZ ;  /* 0x000000ffff047224 */ /* 0x000fe200078e00ff */
[----:B------:R-:W-:-:S05]  /*2250*/  DMUL.RP R8, R12, R8 ;  /* 0x000000080c087228 */ /* 0x000fca0000008000 */
[----:B------:R-:W-:-:S05]  /*2260*/  DFMA R4, R14, -R4, R12 ;  /* 0x800000040e04722b */ /* 0x000fca000000000c */
[----:B------:R-:W-:Y:S02]  /*2270*/  LOP3.LUT R7, R9, R7, RZ, 0x3c, !PT ;  /* 0x0000000709077212 */ /* 0x000fe400078e3cff */
[----:B------:R-:W-:-:S04]  /*2280*/  IADD3 R4, PT, PT, -R16, -0x43300000, RZ ;  /* 0xbcd0000010047810 */ /* 0x000fc80007ffe1ff */
[----:B------:R-:W-:-:S04]  /*2290*/  FSETP.NEU.AND P0, PT, |R5|, R4, PT ;  /* 0x000000040500720b */ /* 0x000fc80003f0d200 */
[----:B------:R-:W-:Y:S02]  /*22a0*/  FSEL R14, R8, R14, !P0 ;  /* 0x0000000e080e7208 */ /* 0x000fe40004000000 */
[----:B------:R-:W-:Y:S01]  /*22b0*/  FSEL R15, R7, R15, !P0 ;  /* 0x0000000f070f7208 */ /* 0x000fe20004000000 */
[----:B------:R-:W-:Y:S06]  /*22c0*/  BRA `(.L_x_30) ;  /* 0x0000000000547947 */ /* 0x000fec0003800000 */
.L_x_29:
[----:B------:R-:W-:-:S14]  /*22d0*/  DSETP.NAN.AND P0, PT, R8, R8, PT ;  /* 0x000000080800722a */ /* 0x000fdc0003f08000 */
[----:B------:R-:W-:Y:S05]  /*22e0*/  @P0 BRA `(.L_x_31) ;  /* 0x0000000000440947 */ /* 0x000fea0003800000 */
[----:B------:R-:W-:-:S14]  /*22f0*/  DSETP.NAN.AND P0, PT, R6, R6, PT ;  /* 0x000000060600722a */ /* 0x000fdc0003f08000 */
[----:B------:R-:W-:Y:S05]  /*2300*/  @P0 BRA `(.L_x_32) ;  /* 0x0000000000300947 */ /* 0x000fea0003800000 */
[----:B------:R-:W-:Y:S01]  /*2310*/  ISETP.NE.AND P0, PT, R21, R20, PT ;  /* 0x000000141500720c */ /* 0x000fe20003f05270 */
[----:B------:R-:W-:Y:S02]  /*2320*/  IMAD.MOV.U32 R14, RZ, RZ, 0x0 ;  /* 0x00000000ff0e7424 */ /* 0x000fe400078e00ff */
[----:B------:R-:W-:-:S10]  /*2330*/  IMAD.MOV.U32 R15, RZ, RZ, -0x80000 ;  /* 0xfff80000ff0f7424 */ /* 0x000fd400078e00ff */
[----:B------:R-:W-:Y:S05]  /*2340*/  @!P0 BRA `(.L_x_30) ;  /* 0x0000000000348947 */ /* 0x000fea0003800000 */
[----:B------:R-:W-:Y:S02]  /*2350*/  ISETP.NE.AND P0, PT, R21, 0x7ff00000, PT ;  /* 0x7ff000001500780c */ /* 0x000fe40003f05270 */
[----:B------:R-:W-:Y:S02]  /*2360*/  LOP3.LUT R15, R9, 0x80000000, R7, 0x48, !PT ;  /* 0x80000000090f7812 */ /* 0x000fe400078e4807 */
[----:B------:R-:W-:-:S13]  /*2370*/  ISETP.EQ.OR P0, PT, R20, RZ, !P0 ;  /* 0x000000ff1400720c */ /* 0x000fda0004702670 */
[----:B------:R-:W-:Y:S01]  /*2380*/  @P0 LOP3.LUT R4, R15, 0x7ff00000, RZ, 0xfc, !PT ;  /* 0x7ff000000f040812 */ /* 0x000fe200078efcff */
[----:B------:R-:W-:Y:S02]  /*2390*/  @!P0 IMAD.MOV.U32 R14, RZ, RZ, RZ ;  /* 0x000000ffff0e8224 */ /* 0x000fe400078e00ff */
[----:B------:R-:W-:Y:S02]  /*23a0*/  @P0 IMAD.MOV.U32 R14, RZ, RZ, RZ ;  /* 0x000000ffff0e0224 */ /* 0x000fe400078e00ff */
[----:B------:R-:W-:Y:S01]  /*23b0*/  @P0 IMAD.MOV.U32 R15, RZ, RZ, R4 ;  /* 0x000000ffff0f0224 */ /* 0x000fe200078e0004 */
[----:B------:R-:W-:Y:S06]  /*23c0*/  BRA `(.L_x_30) ;  /* 0x0000000000147947 */ /* 0x000fec0003800000 */
.L_x_32:
[----:B------:R-:W-:Y:S01]  /*23d0*/  LOP3.LUT R15, R7, 0x80000, RZ, 0xfc, !PT ;  /* 0x00080000070f7812 */ /* 0x000fe200078efcff */
[----:B------:R-:W-:Y:S01]  /*23e0*/  IMAD.MOV.U32 R14, RZ, RZ, R6 ;  /* 0x000000ffff0e7224 */ /* 0x000fe200078e0006 */
[----:B------:R-:W-:Y:S06]  /*23f0*/  BRA `(.L_x_30) ;  /* 0x0000000000087947 */ /* 0x000fec0003800000 */
.L_x_31:
[----:B------:R-:W-:Y:S01]  /*2400*/  LOP3.LUT R15, R9, 0x80000, RZ, 0xfc, !PT ;  /* 0x00080000090f7812 */ /* 0x000fe200078efcff */
[----:B------:R-:W-:-:S07]  /*2410*/  IMAD.MOV.U32 R14, RZ, RZ, R8 ;  /* 0x000000ffff0e7224 */ /* 0x000fce00078e0008 */
.L_x_30:
[----:B------:R-:W-:Y:S05]  /*2420*/  BSYNC.RECONVERGENT B1 ;  /* 0x0000000000017941 */ /* 0x000fea0003800200 */
.L_x_28:
[----:B------:R-:W-:Y:S02]  /*2430*/  IMAD.MOV.U32 R4, RZ, RZ, R0 ;  /* 0x000000ffff047224 */ /* 0x000fe400078e0000 */
[----:B------:R-:W-:-:S04]  /*2440*/  IMAD.MOV.U32 R5, RZ, RZ, 0x0 ;  /* 0x00000000ff057424 */ /* 0x000fc800078e00ff */
[----:B------:R-:W-:Y:S05]  /*2450*/  RET.REL.NODEC R4 `(_Z15kernelgpuPaira1IfEvPT_S1_S1_S1_PiS2_S2_S2_S1_S1_S2_iiiiii) ;  /* 0xffffffd804e87950 */ /* 0x000fea0003c3ffff */
        .weak           $__internal_1_$__cuda_sm20_dsqrt_rn_f64_mediumpath_v1
        .type           $__internal_1_$__cuda_sm20_dsqrt_rn_f64_mediumpath_v1,@function
        .size           $__internal_1_$__cuda_sm20_dsqrt_rn_f64_mediumpath_v1,($_Z15kernelgpuPaira1IfEvPT_S1_S1_S1_PiS2_S2_S2_S1_S1_S2_iiiiii$__internal_accurate_pow - $__internal_1_$__cuda_sm20_dsqrt_rn_f64_mediumpath_v1)
$__internal_1_$__cuda_sm20_dsqrt_rn_f64_mediumpath_v1:
[----:B------:R-:W-:Y:S01]  /*2460*/  ISETP.GE.U32.AND P0, PT, R6, -0x3400000, PT ;  /* 0xfcc000000600780c */ /* 0x000fe20003f06070 */
[----:B------:R-:W-:Y:S01]  /*2470*/  BSSY.RECONVERGENT B1, `(.L_x_33) ;  /* 0x0000028000017945 */ /* 0x000fe20003800200 */
[----:B------:R-:W-:Y:S01]  /*2480*/  IMAD.MOV.U32 R13, RZ, RZ, R9 ;  /* 0x000000ffff0d7224 */ /* 0x000fe200078e0009 */
[----:B------:R-:W-:Y:S01]  /*2490*/  MOV R6, R16 ;  /* 0x0000001000067202 */ /* 0x000fe20000000f00 */
[----:B------:R-:W-:Y:S02]  /*24a0*/  IMAD.MOV.U32 R8, RZ, RZ, R32 ;  /* 0x000000ffff087224 */ /* 0x000fe400078e0020 */
[----:B------:R-:W-:Y:S02]  /*24b0*/  IMAD.MOV.U32 R9, RZ, RZ, R33 ;  /* 0x000000ffff097224 */ /* 0x000fe400078e0021 */
[----:B------:R-:W-:-:S05]  /*24c0*/  IMAD.MOV.U32 R7, RZ, RZ, R17 ;  /* 0x000000ffff077224 */ /* 0x000fca00078e0011 */
[----:B------:R-:W-:Y:S05]  /*24d0*/  @!P0 BRA `(.L_x_34) ;  /* 0x0000000000208947 */ /* 0x000fea0003800000 */
[----:B------:R-:W-:-:S10]  /*24e0*/  DFMA.RM R6, R6, R12, R14 ;  /* 0x0000000c0606722b */ /* 0x000fd4000000400e */
[----:B------:R-:W-:-:S05]  /*24f0*/  IADD3 R10, P0, PT, R6, 0x1, RZ ;  /* 0x00000001060a7810 */ /* 0x000fca0007f1e0ff */
[----:B------:R-:W-:-:S06]  /*2500*/  IMAD.X R11, RZ, RZ, R7, P0 ;  /* 0x000000ffff0b7224 */ /* 0x000fcc00000e0607 */
[----:B------:R-:W-:-:S08]  /*2510*/  DFMA.RP R8, -R6, R10, R8 ;  /* 0x0000000a0608722b */ /* 0x000fd00000008108 */
[----:B------:R-:W-:-:S06]  /*2520*/  DSETP.GT.AND P0, PT, R8, RZ, PT ;  /* 0x000000ff0800722a */ /* 0x000fcc0003f04000 */
[----:B------:R-:W-:Y:S02]  /*2530*/  FSEL R6, R10, R6, P0 ;  /* 0x000000060a067208 */ /* 0x000fe40000000000 */
[----:B------:R-:W-:Y:S01]  /*2540*/  FSEL R7, R11, R7, P0 ;  /* 0x000000070b077208 */ /* 0x000fe20000000000 */
[----:B------:R-:W-:Y:S06]  /*2550*/  BRA `(.L_x_35) ;  /* 0x0000000000647947 */ /* 0x000fec0003800000 */
.L_x_34:
[----:B------:R-:W-:-:S14]  /*2560*/  DSETP.NE.AND P0, PT, R8, RZ, PT ;  /* 0x000000ff0800722a */ /* 0x000fdc0003f05000 */
[----:B------:R-:W-:Y:S05]  /*2570*/  @!P0 BRA `(.L_x_36) ;  /* 0x0000000000588947 */ /* 0x000fea0003800000 */
[----:B------:R-:W-:-:S13]  /*2580*/  ISETP.GE.AND P0, PT, R9, RZ, PT ;  /* 0x000000ff0900720c */ /* 0x000fda0003f06270 */
[----:B------:R-:W-:Y:S02]  /*2590*/  @!P0 IMAD.MOV.U32 R6, RZ, RZ, 0x0 ;  /* 0x00000000ff068424 */ /* 0x000fe400078e00ff */
[----:B------:R-:W-:Y:S01]  /*25a0*/  @!P0 IMAD.MOV.U32 R7, RZ, RZ, -0x80000 ;  /* 0xfff80000ff078424 */ /* 0x000fe200078e00ff */
[----:B------:R-:W-:Y:S06]  /*25b0*/  @!P0 BRA `(.L_x_35) ;  /* 0x00000000004c8947 */ /* 0x000fec0003800000 */
[----:B------:R-:W-:-:S13]  /*25c0*/  ISETP.GT.AND P0, PT, R9, 0x7fefffff, PT ;  /* 0x7fefffff0900780c */ /* 0x000fda0003f04270 */
[----:B------:R-:W-:Y:S05]  /*25d0*/  @P0 BRA `(.L_x_36) ;  /* 0x0000000000400947 */ /* 0x000fea0003800000 */
[----:B------:R-:W-:Y:S01]  /*25e0*/  DMUL R6, R8, 8.11296384146066816958e+31 ;  /* 0x4690000008067828 */ /* 0x000fe20000000000 */
[----:B------:R-:W-:Y:S02]  /*25f0*/  IMAD.MOV.U32 R12, RZ, RZ, 0x0 ;  /* 0x00000000ff0c7424 */ /* 0x000fe400078e00ff */
[----:B------:R-:W-:Y:S02]  /*2600*/  IMAD.MOV.U32 R8, RZ, RZ, RZ ;  /* 0x000000ffff087224 */ /* 0x000fe400078e00ff */
[----:B------:R-:W-:Y:S01]  /*2610*/  IMAD.MOV.U32 R13, RZ, RZ, 0x3fd80000 ;  /* 0x3fd80000ff0d7424 */ /* 0x000fe200078e00ff */
[----:B------:R-:W0:Y:S03]  /*2620*/  MUFU.RSQ64H R9, R7 ;  /* 0x0000000700097308 */ /* 0x000e260000001c00 */
[----:B0-----:R-:W-:-:S08]  /*2630*/  DMUL R10, R8, R8 ;  /* 0x00000008080a7228 */ /* 0x001fd00000000000 */
[----:B------:R-:W-:-:S08]  /*2640*/  DFMA R10, R6, -R10, 1 ;  /* 0x3ff00000060a742b */ /* 0x000fd0000000080a */
[----:B------:R-:W-:Y:S02]  /*2650*/  DFMA R12, R10, R12, 0.5 ;  /* 0x3fe000000a0c742b */ /* 0x000fe4000000000c */
[----:B------:R-:W-:-:S08]  /*2660*/  DMUL R10, R8, R10 ;  /* 0x0000000a080a7228 */ /* 0x000fd00000000000 */
[----:B------:R-:W-:-:S08]  /*2670*/  DFMA R10, R12, R10, R8 ;  /* 0x0000000a0c0a722b */ /* 0x000fd00000000008 */
[----:B------:R-:W-:Y:S02]  /*2680*/  DMUL R8, R6, R10 ;  /* 0x0000000a06087228 */ /* 0x000fe40000000000 */
[----:B------:R-:W-:-:S06]  /*2690*/  VIADD R11, R11, 0xfff00000 ;  /* 0xfff000000b0b7836 */ /* 0x000fcc0000000000 */
[----:B------:R-:W-:-:S08]  /*26a0*/  DFMA R12, R8, -R8, R6 ;  /* 0x80000008080c722b */ /* 0x000fd00000000006 */
[----:B------:R-:W-:-:S10]  /*26b0*/  DFMA R6, R10, R12, R8 ;  /* 0x0000000c0a06722b */ /* 0x000fd40000000008 */
[----:B------:R-:W-:Y:S01]  /*26c0*/  VIADD R7, R7, 0xfcb00000 ;  /* 0xfcb0000007077836 */ /* 0x000fe20000000000 */
[----:B------:R-:W-:Y:S06]  /*26d0*/  BRA `(.L_x_35) ;  /* 0x0000000000047947 */ /* 0x000fec0003800000 */
.L_x_36:
[----:B------:R-:W-:-:S11]  /*26e0*/  DADD R6, R8, R8 ;  /* 0x0000000008067229 */ /* 0x000fd60000000008 */
.L_x_35:
[----:B------:R-:W-:Y:S05]  /*26f0*/  BSYNC.RECONVERGENT B1 ;  /* 0x0000000000017941 */ /* 0x000fea0003800200 */
.L_x_33:
[----:B------:R-:W-:Y:S02]  /*2700*/  IMAD.MOV.U32 R10, RZ, RZ, R6 ;  /* 0x000000ffff0a7224 */ /* 0x000fe400078e0006 */
[----:B------:R-:W-:Y:S02]  /*2710*/  IMAD.MOV.U32 R11, RZ, RZ, R7 ;  /* 0x000000ffff0b7224 */ /* 0x000fe400078e0007 */
[----:B------:R-:W-:Y:S02]  /*2720*/  IMAD.MOV.U32 R6, RZ, RZ, R0 ;  /* 0x000000ffff067224 */ /* 0x000fe400078e0000 */
[----:B------:R-:W-:-:S04]  /*2730*/  IMAD.MOV.U32 R7, RZ, RZ, 0x0 ;  /* 0x00000000ff077424 */ /* 0x000fc800078e00ff */
[----:B------:R-:W-:Y:S05]  /*2740*/  RET.REL.NODEC R6 `(_Z15kernelgpuPaira1IfEvPT_S1_S1_S1_PiS2_S2_S2_S1_S1_S2_iiiiii) ;  /* 0xffffffd8062c7950 */ /* 0x000fea0003c3ffff */
        .type           $_Z15kernelgpuPaira1IfEvPT_S1_S1_S1_PiS2_S2_S2_S1_S1_S2_iiiiii$__internal_accurate_pow,@function
        .size           $_Z15kernelgpuPaira1IfEvPT_S1_S1_S1_PiS2_S2_S2_S1_S1_S2_iiiiii$__internal_accurate_pow,(.L_x_80 - $_Z15kernelgpuPaira1IfEvPT_S1_S1_S1_PiS2_S2_S2_S1_S1_S2_iiiiii$__internal_accurate_pow)
$_Z15kernelgpuPaira1IfEvPT_S1_S1_S1_PiS2_S2_S2_S1_S1_S2_iiiiii$__internal_accurate_pow:
[----:B------:R-:W-:Y:S01]  /*2750*/  ISETP.GT.U32.AND P0, PT, R7, 0xfffff, PT ;  /* 0x000fffff0700780c */ /* 0x000fe20003f04070 */
[----:B------:R-:W-:Y:S01]  /*2760*/  IMAD.MOV.U32 R12, RZ, RZ, 0x41ad3b5a ;  /* 0x41ad3b5aff0c7424 */ /* 0x000fe200078e00ff */
[----:B------:R-:W-:Y:S01]  /*2770*/  MOV R11, R7 ;  /* 0x00000007000b7202 */ /* 0x000fe20000000f00 */
[----:B------:R-:W-:Y:S01]  /*2780*/  IMAD.MOV.U32 R13, RZ, RZ, 0x3ed0f5d2 ;  /* 0x3ed0f5d2ff0d7424 */ /* 0x000fe200078e00ff */
[----:B------:R-:W-:Y:S01]  /*2790*/  UMOV UR8, 0x7d2cafe2 ;  /* 0x7d2cafe200087882 */ /* 0x000fe20000000000 */
[----:B------:R-:W-:Y:S01]  /*27a0*/  UMOV UR9, 0x3eb0f5ff ;  /* 0x3eb0f5ff00097882 */ /* 0x000fe20000000000 */
[----:B------:R-:W-:Y:S01]  /*27b0*/  SHF.R.U32.HI R7, RZ, 0x14, R7 ;  /* 0x00000014ff077819 */ /* 0x000fe20000011607 */
[----:B------:R-:W-:Y:S01]  /*27c0*/  UMOV UR10, 0x3b39803f ;  /* 0x3b39803f000a7882 */ /* 0x000fe20000000000 */
[----:B------:R-:W-:-:S05]  /*27d0*/  UMOV UR11, 0x3c7abc9e ;  /* 0x3c7abc9e000b7882 */ /* 0x000fca0000000000 */
[----:B------:R-:W-:-:S10]  /*27e0*/  @!P0 DMUL R8, R10, 1.80143985094819840000e+16 ;  /* 0x435000000a088828 */ /* 0x000fd40000000000 */
[----:B------:R-:W-:Y:S01]  /*27f0*/  @!P0 IMAD.MOV.U32 R11, RZ, RZ, R9 ;  /* 0x000000ffff0b8224 */ /* 0x000fe200078e0009 */
[----:B------:R-:W-:Y:S01]  /*2800*/  @!P0 LEA.HI R7, R9, 0xffffffca, RZ, 0xc ;  /* 0xffffffca09078811 */ /* 0x000fe200078f60ff */
[----:B------:R-:W-:Y:S02]  /*2810*/  @!P0 IMAD.MOV.U32 R10, RZ, RZ, R8 ;  /* 0x000000ffff0a8224 */ /* 0x000fe400078e0008 */
[----:B------:R-:W-:Y:S01]  /*2820*/  IMAD.MOV.U32 R9, RZ, RZ, 0x43300000 ;  /* 0x43300000ff097424 */ /* 0x000fe200078e00ff */
[----:B------:R-:W-:Y:S01]  /*2830*/  LOP3.LUT R11, R11, 0x800fffff, RZ, 0xc0, !PT ;  /* 0x800fffff0b0b7812 */ /* 0x000fe200078ec0ff */
[----:B------:R-:W-:Y:S02]  /*2840*/  IMAD.MOV.U32 R24, RZ, RZ, R10 ;  /* 0x000000ffff187224 */ /* 0x000fe400078e000a */
[----:B------:R-:W-:Y:S01]  /*2850*/  IMAD.MOV.U32 R10, RZ, RZ, RZ ;  /* 0x000000ffff0a7224 */ /* 0x000fe200078e00ff */
[----:B------:R-:W-:Y:S01]  /*2860*/  LOP3.LUT R25, R11, 0x3ff00000, RZ, 0xfc, !PT ;  /* 0x3ff000000b197812 */ /* 0x000fe200078efcff */
[----:B------:R-:W-:-:S03]  /*2870*/  VIADD R8, R7, 0xfffffc01 ;  /* 0xfffffc0107087836 */ /* 0x000fc60000000000 */
[----:B------:R-:W-:-:S13]  /*2880*/  ISETP.GE.U32.AND P1, PT, R25, 0x3ff6a09f, PT ;  /* 0x3ff6a09f1900780c */ /* 0x000fda0003f26070 */
[----:B------:R-:W-:Y:S02]  /*2890*/  @P1 VIADD R11, R25, 0xfff00000 ;  /* 0xfff00000190b1836 */ /* 0x000fe40000000000 */
[----:B------:R-:W-:Y:S01]  /*28a0*/  @P1 VIADD R8, R7, 0xfffffc02 ;  /* 0xfffffc0207081836 */ /* 0x000fe20000000000 */
[----:B------:R-:W-:Y:S01]  /*28b0*/  SHF.L.U32 R7, R5, 0x1, RZ ;  /* 0x0000000105077819 */ /* 0x000fe200000006ff */
[----:B------:R-:W-:-:S03]  /*28c0*/  @P1 IMAD.MOV.U32 R25, RZ, RZ, R11 ;  /* 0x000000ffff191224 */ /* 0x000fc600078e000b */
[----:B------:R-:W-:Y:S02]  /*28d0*/  LOP3.LUT R8, R8, 0x80000000, RZ, 0x3c, !PT ;  /* 0x8000000008087812 */ /* 0x000fe400078e3cff */
[----:B------:R-:W-:Y:S01]  /*28e0*/  ISETP.GT.U32.AND P0, PT, R7, -0x2000001, PT ;  /* 0xfdffffff0700780c */ /* 0x000fe20003f04070 */
[C---:B------:R-:W-:Y:S02]  /*28f0*/  DADD R14, R24.reuse, 1 ;  /* 0x3ff00000180e7429 */ /* 0x040fe40000000000 */
[----:B------:R-:W-:-:S04]  /*2900*/  DADD R24, R24, -1 ;  /* 0xbff0000018187429 */ /* 0x000fc80000000000 */
[----:B------:R-:W0:Y:S02]  /*2910*/  MUFU.RCP64H R11, R15 ;  /* 0x0000000f000b7308 */ /* 0x000e240000001800 */
[----:B0-----:R-:W-:-:S08]  /*2920*/  DFMA R18, -R14, R10, 1 ;  /* 0x3ff000000e12742b */ /* 0x001fd0000000010a */
[----:B------:R-:W-:-:S08]  /*2930*/  DFMA R18, R18, R18, R18 ;  /* 0x000000121212722b */ /* 0x000fd00000000012 */
[----:B------:R-:W-:-:S08]  /*2940*/  DFMA R18, R10, R18, R10 ;  /* 0x000000120a12722b */ /* 0x000fd0000000000a */
[----:B------:R-:W-:-:S08]  /*2950*/  DMUL R10, R24, R18 ;  /* 0x00000012180a7228 */ /* 0x000fd00000000000 */
[----:B------:R-:W-:-:S08]  /*2960*/  DFMA R10, R24, R18, R10 ;  /* 0x00000012180a722b */ /* 0x000fd0000000000a */
[-C--:B------:R-:W-:Y:S02]  /*2970*/  DMUL R22, R10, R10.reuse ;  /* 0x0000000a0a167228 */ /* 0x080fe40000000000 */
[----:B------:R-:W-:Y:S02]  /*2980*/  DADD R16, R24, -R10 ;  /* 0x0000000018107229 */ /* 0x000fe4000000080a */
[----:B------:R-:W-:-:S04]  /*2990*/  DMUL R26, R10, R10 ;  /* 0x0000000a0a1a7228 */ /* 0x000fc80000000000 */
[----:B------:R-:W-:Y:S01]  /*29a0*/  DFMA R12, R22, UR8, R12 ;  /* 0x00000008160c7c2b */ /* 0x000fe2000800000c */
[----:B------:R-:W-:Y:S01]  /*29b0*/  UMOV UR8, 0x75488a3f ;  /* 0x75488a3f00087882 */ /* 0x000fe20000000000 */
[----:B------:R-:W-:Y:S01]  /*29c0*/  UMOV UR9, 0x3ef3b20a ;  /* 0x3ef3b20a00097882 */ /* 0x000fe20000000000 */
[----:B------:R-:W-:-:S05]  /*29d0*/  DADD R16, R16, R16 ;  /* 0x0000000010107229 */ /* 0x000fca0000000010 */
[----:B------:R-:W-:Y:S01]  /*29e0*/  DFMA R20, R22, R12, UR8 ;  /* 0x0000000816147e2b */ /* 0x000fe2000800000c */
[----:B------:R-:W-:Y:S01]  /*29f0*/  UMOV UR8, 0xe4faecd5 ;  /* 0xe4faecd500087882 */ /* 0x000fe20000000000 */
[----:B------:R-:W-:Y:S01]  /*2a00*/  UMOV UR9, 0x3f1745cd ;  /* 0x3f1745cd00097882 */ /* 0x000fe20000000000 */
[----:B------:R-:W-:-:S05]  /*2a10*/  DFMA R16, R24, -R10, R16 ;  /* 0x8000000a1810722b */ /* 0x000fca0000000010 */
[----:B------:R-:W-:Y:S01]  /*2a20*/  DFMA R20, R22, R20, UR8 ;  /* 0x0000000816147e2b */ /* 0x000fe20008000014 */
[----:B------:R-:W-:Y:S01]  /*2a30*/  UMOV UR8, 0x258a578b ;  /* 0x258a578b00087882 */ /* 0x000fe20000000000 */
[----:B------:R-:W-:Y:S01]  /*2a40*/  UMOV UR9, 0x3f3c71c7 ;  /* 0x3f3c71c700097882 */ /* 0x000fe20000000000 */
[----:B------:R-:W-:-:S05]  /*2a50*/  DMUL R16, R18, R16 ;  /* 0x0000001012107228 */ /* 0x000fca0000000000 */
        /* <DEDUP_REMOVED lines=10> */
[----:B------:R-:W-:Y:S01]  /*2b00*/  DADD R14, -R12, UR8 ;  /* 0x000000080c0e7e29 */ /* 0x000fe20008000100 */
[----:B------:R-:W-:Y:S01]  /*2b10*/  UMOV UR8, 0xb9e7b0 ;  /* 0x00b9e7b000087882 */ /* 0x000fe20000000000 */
[----:B------:R-:W-:-:S06]  /*2b20*/  UMOV UR9, 0x3c46a4cb ;  /* 0x3c46a4cb00097882 */ /* 0x000fcc0000000000 */
[----:B------:R-:W-:Y:S02]  /*2b30*/  DFMA R20, R22, R20, R14 ;  /* 0x000000141614722b */ /* 0x000fe4000000000e */
[----:B------:R-:W-:Y:S01]  /*2b40*/  DMUL R14, R10, R26 ;  /* 0x0000001a0a0e7228 */ /* 0x000fe20000000000 */
[----:B------:R-:W-:Y:S02]  /*2b50*/  VIADD R23, R17, 0x100000 ;  /* 0x0010000011177836 */ /* 0x000fe40000000000 */
[----:B------:R-:W-:-:S03]  /*2b60*/  IMAD.MOV.U32 R22, RZ, RZ, R16 ;  /* 0x000000ffff167224 */ /* 0x000fc600078e0010 */
[----:B------:R-:W-:Y:S01]  /*2b70*/  DADD R18, R20, -UR8 ;  /* 0x8000000814127e29 */ /* 0x000fe20008000000 */
[----:B------:R-:W-:Y:S01]  /*2b80*/  UMOV UR8, 0x80000000 ;  /* 0x8000000000087882 */ /* 0x000fe20000000000 */
[C---:B------:R-:W-:Y:S01]  /*2b90*/  DFMA R20, R10.reuse, R10, -R26 ;  /* 0x0000000a0a14722b */ /* 0x040fe2000000081a */
[----:B------:R-:W-:Y:S01]  /*2ba0*/  UMOV UR9, 0x43300000 ;  /* 0x4330000000097882 */ /* 0x000fe20000000000 */
[----:B------:R-:W-:Y:S02]  /*2bb0*/  DFMA R28, R10, R26, -R14 ;  /* 0x0000001a0a1c722b */ /* 0x000fe4000000080e */
[----:B------:R-:W-:Y:S01]  /*2bc0*/  DADD R8, R8, -UR8 ;  /* 0x8000000808087e29 */ /* 0x000fe20008000000 */
[----:B------:R-:W-:Y:S01]  /*2bd0*/  UMOV UR8, 0xfefa39ef ;  /* 0xfefa39ef00087882 */ /* 0x000fe20000000000 */
[----:B------:R-:W-:Y:S01]  /*2be0*/  DADD R24, R12, R18 ;  /* 0x000000000c187229 */ /* 0x000fe20000000012 */
[----:B------:R-:W-:Y:S01]  /*2bf0*/  UMOV UR9, 0x3fe62e42 ;  /* 0x3fe62e4200097882 */ /* 0x000fe20000000000 */
[----:B------:R-:W-:-:S02]  /*2c00*/  DFMA R22, R10, R22, R20 ;  /* 0x000000160a16722b */ /* 0x000fc40000000014 */
[----:B------:R-:W-:-:S04]  /*2c10*/  DFMA R28, R16, R26, R28 ;  /* 0x0000001a101c722b */ /* 0x000fc8000000001c */
[----:B------:R-:W-:Y:S02]  /*2c20*/  DMUL R20, R24, R14 ;  /* 0x0000000e18147228 */ /* 0x000fe40000000000 */
[----:B------:R-:W-:Y:S02]  /*2c30*/  DADD R26, R12, -R24 ;  /* 0x000000000c1a7229 */ /* 0x000fe40000000818 */
[----:B------:R-:W-:-:S04]  /*2c40*/  DFMA R22, R10, R22, R28 ;  /* 0x000000160a16722b */ /* 0x000fc8000000001c */
[----:B------:R-:W-:Y:S02]  /*2c50*/  DFMA R12, R24, R14, -R20 ;  /* 0x0000000e180c722b */ /* 0x000fe40000000814 */
[----:B------:R-:W-:-:S06]  /*2c60*/  DADD R26, R18, R26 ;  /* 0x00000000121a7229 */ /* 0x000fcc000000001a */
[----:B------:R-:W-:-:S08]  /*2c70*/  DFMA R12, R24, R22, R12 ;  /* 0x00000016180c722b */ /* 0x000fd0000000000c */
[----:B------:R-:W-:-:S08]  /*2c80*/  DFMA R26, R26, R14, R12 ;  /* 0x0000000e1a1a722b */ /* 0x000fd0000000000c */
[----:B------:R-:W-:-:S08]  /*2c90*/  DADD R14, R20, R26 ;  /* 0x00000000140e7229 */ /* 0x000fd0000000001a */
[--C-:B------:R-:W-:Y:S02]  /*2ca0*/  DADD R12, R10, R14.reuse ;  /* 0x000000000a0c7229 */ /* 0x100fe4000000000e */
[----:B------:R-:W-:-:S06]  /*2cb0*/  DADD R20, R20, -R14 ;  /* 0x0000000014147229 */ /* 0x000fcc000000080e */
[----:B------:R-:W-:Y:S02]  /*2cc0*/  DADD R10, R10, -R12 ;  /* 0x000000000a0a7229 */ /* 0x000fe4000000080c */
[----:B------:R-:W-:-:S06]  /*2cd0*/  DADD R20, R26, R20 ;  /* 0x000000001a147229 */ /* 0x000fcc0000000014 */
[----:B------:R-:W-:-:S08]  /*2ce0*/  DADD R10, R14, R10 ;  /* 0x000000000e0a7229 */ /* 0x000fd0000000000a */
[----:B------:R-:W-:-:S08]  /*2cf0*/  DADD R10, R20, R10 ;  /* 0x00000000140a7229 */ /* 0x000fd0000000000a */
[----:B------:R-:W-:-:S08]  /*2d00*/  DADD R16, R16, R10 ;  /* 0x0000000010107229 */ /* 0x000fd0000000000a */
[----:B------:R-:W-:-:S08]  /*2d10*/  DADD R10, R12, R16 ;  /* 0x000000000c0a7229 */ /* 0x000fd00000000010 */
[--C-:B------:R-:W-:Y:S02]  /*2d20*/  DFMA R14, R8, UR8, R10.reuse ;  /* 0x00000008080e7c2b */ /* 0x100fe4000800000a */
[----:B------:R-:W-:-:S06]  /*2d30*/  DADD R18, R12, -R10 ;  /* 0x000000000c127229 */ /* 0x000fcc000000080a */
[----:B------:R-:W-:Y:S02]  /*2d40*/  DFMA R12, R8, -UR8, R14 ;  /* 0x80000008080c7c2b */ /* 0x000fe4000800000e */
[----:B------:R-:W-:-:S06]  /*2d50*/  DADD R18, R16, R18 ;  /* 0x0000000010127229 */ /* 0x000fcc0000000012 */
[----:B------:R-:W-:-:S08]  /*2d60*/  DADD R12, -R10, R12 ;  /* 0x000000000a0c7229 */ /* 0x000fd0000000010c */
[----:B------:R-:W-:-:S08]  /*2d70*/  DADD R12, R18, -R12 ;  /* 0x00000000120c7229 */ /* 0x000fd0000000080c */
[----:B------:R-:W-:Y:S01]  /*2d80*/  DFMA R8, R8, UR10, R12 ;  /* 0x0000000a08087c2b */ /* 0x000fe2000800000c */
[----:B------:R-:W-:Y:S01]  /*2d90*/  LOP3.LUT R13, R5, 0xff0fffff, RZ, 0xc0, !PT ;  /* 0xff0fffff050d7812 */ /* 0x000fe200078ec0ff */
[----:B------:R-:W-:-:S03]  /*2da0*/  IMAD.MOV.U32 R12, RZ, RZ, R4 ;  /* 0x000000ffff0c7224 */ /* 0x000fc600078e0004 */
[----:B------:R-:W-:-:S03]  /*2db0*/  SEL R13, R13, R5, P0 ;  /* 0x000000050d0d7207 */ /* 0x000fc60000000000 */
[----:B------:R-:W-:-:S08]  /*2dc0*/  DADD R10, R14, R8 ;  /* 0x000000000e0a7229 */ /* 0x000fd00000000008 */
[----:B------:R-:W-:Y:S02]  /*2dd0*/  DADD R14, R14, -R10 ;  /* 0x000000000e0e7229 */ /* 0x000fe4000000080a */
[----:B------:R-:W-:-:S06]  /*2de0*/  DMUL R18, R10, R12 ;  /* 0x0000000c0a127228 */ /* 0x000fcc0000000000 */
[----:B------:R-:W-:Y:S02]  /*2df0*/  DADD R14, R8, R14 ;  /* 0x00000000080e7229 */ /* 0x000fe4000000000e */
[----:B------:R-:W-:Y:S01]  /*2e00*/  DFMA R10, R10, R12, -R18 ;  /* 0x0000000c0a0a722b */ /* 0x000fe20000000812 */
[----:B------:R-:W-:Y:S02]  /*2e10*/  IMAD.MOV.U32 R8, RZ, RZ, 0x652b82fe ;  /* 0x652b82feff087424 */ /* 0x000fe400078e00ff */
[----:B------:R-:W-:-:S05]  /*2e20*/  IMAD.MOV.U32 R9, RZ, RZ, 0x3ff71547 ;  /* 0x3ff71547ff097424 */ /* 0x000fca00078e00ff */
[----:B------:R-:W-:-:S08]  /*2e30*/  DFMA R12, R14, R12, R10 ;  /* 0x0000000c0e0c722b */ /* 0x000fd0000000000a */
[----:B------:R-:W-:-:S08]  /*2e40*/  DADD R10, R18, R12 ;  /* 0x00000000120a7229 */ /* 0x000fd0000000000c */
[----:B------:R-:W-:Y:S02]  /*2e50*/  DFMA R8, R10, R8, 6.75539944105574400000e+15 ;  /* 0x433800000a08742b */ /* 0x000fe40000000008 */
[----:B------:R-:W-:-:S06]  /*2e60*/  FSETP.GEU.AND P0, PT, |R11|, 4.1917929649353027344, PT ;  /* 0x4086232b0b00780b */ /* 0x000fcc0003f0e200 */
[----:B------:R-:W-:-:S08]  /*2e70*/  DADD R16, R8, -6.75539944105574400000e+15 ;  /* 0xc338000008107429 */ /* 0x000fd00000000000 */
[----:B------:R-:W-:Y:S01]  /*2e80*/  DFMA R14, R16, -UR8, R10 ;  /* 0x80000008100e7c2b */ /* 0x000fe2000800000a */
[----:B------:R-:W-:Y:S01]  /*2e90*/  UMOV UR8, 0x3b39803f ;  /* 0x3b39803f00087882 */ /* 0x000fe20000000000 */
[----:B------:R-:W-:-:S06]  /*2ea0*/  UMOV UR9, 0x3c7abc9e ;  /* 0x3c7abc9e00097882 */ /* 0x000fcc0000000000 */
[----:B------:R-:W-:Y:S01]  /*2eb0*/  DFMA R14, R16, -UR8, R14 ;  /* 0x80000008100e7c2b */ /* 0x000fe2000800000e */
[----:B------:R-:W-:Y:S01]  /*2ec0*/  UMOV UR8, 0x69ce2bdf ;  /* 0x69ce2bdf00087882 */ /* 0x000fe20000000000 */
[----:B------:R-:W-:Y:S01]  /*2ed0*/  IMAD.MOV.U32 R16, RZ, RZ, -0x35dec16 ;  /* 0xfca213eaff107424 */ /* 0x000fe200078e00ff */
[----:B------:R-:W-:Y:S01]  /*2ee0*/  UMOV UR9, 0x3e5ade15 ;  /* 0x3e5ade1500097882 */ /* 0x000fe20000000000 */
[----:B------:R-:W-:-:S06]  /*2ef0*/  IMAD.MOV.U32 R17, RZ, RZ, 0x3e928af3 ;  /* 0x3e928af3ff117424 */ /* 0x000fcc00078e00ff */
[----:B------:R-:W-:Y:S01]  /*2f00*/  DFMA R16, R14, UR8, R16 ;  /* 0x000000080e107c2b */ /* 0x000fe20008000010 */
        /* <DEDUP_REMOVED lines=24> */
[----:B------:R-:W-:-:S08]  /*3090*/  DFMA R16, R14, R16, 1 ;  /* 0x3ff000000e10742b */ /* 0x000fd00000000010 */
[----:B------:R-:W-:Y:S02]  /*30a0*/  DFMA R16, R14, R16, 1 ;  /* 0x3ff000000e10742b */ /* 0x000fe40000000010 */
[----:B------:R-:W-:-:S08]  /*30b0*/  DADD R14, R18, -R10 ;  /* 0x00000000120e7229 */ /* 0x000fd0000000080a */
[----:B------:R-:W-:Y:S01]  /*30c0*/  DADD R14, R12, R14 ;  /* 0x000000000c0e7229 */ /* 0x000fe2000000000e */
[----:B------:R-:W-:Y:S02]  /*30d0*/  IMAD R13, R8, 0x100000, R17 ;  /* 0x00100000080d7824 */ /* 0x000fe400078e0211 */
[----:B------:R-:W-:Y:S01]  /*30e0*/  IMAD.MOV.U32 R12, RZ, RZ, R16 ;  /* 0x000000ffff0c7224 */ /* 0x000fe200078e0010 */
[----:B------:R-:W-:Y:S07]  /*30f0*/  @!P0 BRA `(.L_x_37) ;  /* 0x0000000000308947 */ /* 0x000fee0003800000 */
[----:B------:R-:W-:Y:S01]  /*3100*/  FSETP.GEU.AND P1, PT, |R11|, 4.2275390625, PT ;  /* 0x408748000b00780b */ /* 0x000fe20003f2e200 */
[C---:B------:R-:W-:Y:S02]  /*3110*/  DADD R12, R10.reuse, +INF ;  /* 0x7ff000000a0c7429 */ /* 0x040fe40000000000 */
[----:B------:R-:W-:-:S08]  /*3120*/  DSETP.GEU.AND P0, PT, R10, RZ, PT ;  /* 0x000000ff0a00722a */ /* 0x000fd00003f0e000 */
[----:B------:R-:W-:Y:S02]  /*3130*/  FSEL R12, R12, RZ, P0 ;  /* 0x000000ff0c0c7208 */ /* 0x000fe40000000000 */
[----:B------:R-:W-:Y:S02]  /*3140*/  @!P1 LEA.HI R5, R8, R8, RZ, 0x1 ;  /* 0x0000000808059211 */ /* 0x000fe400078f08ff */
[----:B------:R-:W-:Y:S02]  /*3150*/  FSEL R13, R13, RZ, P0 ;  /* 0x000000ff0d0d7208 */ /* 0x000fe40000000000 */
[----:B------:R-:W-:-:S05]  /*3160*/  @!P1 SHF.R.S32.HI R5, RZ, 0x1, R5 ;  /* 0x00000001ff059819 */ /* 0x000fca0000011405 */
[----:B------:R-:W-:Y:S02]  /*3170*/  @!P1 IMAD.IADD R8, R8, 0x1, -R5 ;  /* 0x0000000108089824 */ /* 0x000fe400078e0a05 */
[----:B------:R-:W-:-:S03]  /*3180*/  @!P1 IMAD R17, R5, 0x100000, R17 ;  /* 0x0010000005119824 */ /* 0x000fc600078e0211 */
[----:B------:R-:W-:Y:S01]  /*3190*/  @!P1 LEA R9, R8, 0x3ff00000, 0x14 ;  /* 0x3ff0000008099811 */ /* 0x000fe200078ea0ff */
[----:B------:R-:W-:-:S06]  /*31a0*/  @!P1 IMAD.MOV.U32 R8, RZ, RZ, RZ ;  /* 0x000000ffff089224 */ /* 0x000fcc00078e00ff */
[----:B------:R-:W-:-:S11]  /*31b0*/  @!P1 DMUL R12, R16, R8 ;  /* 0x00000008100c9228 */ /* 0x000fd60000000000 */
.L_x_37:
[----:B------:R-:W-:Y:S01]  /*31c0*/  DFMA R14, R14, R12, R12 ;  /* 0x0000000c0e0e722b */ /* 0x000fe2000000000c */
[----:B------:R-:W-:Y:S01]  /*31d0*/  IMAD.MOV.U32 R8, RZ, RZ, R0 ;  /* 0x000000ffff087224 */ /* 0x000fe200078e0000 */
[----:B------:R-:W-:Y:S01]  /*31e0*/  DSETP.NEU.AND P0, PT, |R12|, +INF , PT ;  /* 0x7ff000000c00742a */ /* 0x000fe20003f0d200 */
[----:B------:R-:W-:-:S07]  /*31f0*/  IMAD.MOV.U32 R9, RZ, RZ, 0x0 ;  /* 0x00000000ff097424 */ /* 0x000fce00078e00ff */
[----:B------:R-:W-:Y:S02]  /*3200*/  FSEL R12, R12, R14, !P0 ;  /* 0x0000000e0c0c7208 */ /* 0x000fe40004000000 */
[----:B------:R-:W-:Y:S01]  /*3210*/  FSEL R13, R13, R15, !P0 ;  /* 0x0000000f0d0d7208 */ /* 0x000fe20004000000 */
[----:B------:R-:W-:Y:S06]  /*3220*/  RET.REL.NODEC R8 `(_Z15kernelgpuPaira1IfEvPT_S1_S1_S1_PiS2_S2_S2_S1_S1_S2_iiiiii) ;  /* 0xffffffcc08747950 */ /* 0x000fec0003c3ffff */
.L_x_38:
[----:B------:R-:W-:-:S00]  /*3230*/  BRA `(.L_x_38) ;  /* 0xfffffffc00fc7947 */ /* 0x000fc0000383ffff */
[----:B------:R-:W-:-:S00]  /*3240*/  NOP ;  /* 0x0000000000007918 */ /* 0x000fc00000000000 */
        /* <DEDUP_REMOVED lines=11> */
.L_x_80:


//--------------------- .text._Z15kernelgpuPaira1IdEvPT_S1_S1_S1_PiS2_S2_S2_S1_S1_S2_iiiiii --------------------------
	.section	.text._Z15kernelgpuPaira1IdEvPT_S1_S1_S1_PiS2_S2_S2_S1_S1_S2_iiiiii,"ax",@progbits
	.align	128
        .global         _Z15kernelgpuPaira1IdEvPT_S1_S1_S1_PiS2_S2_S2_S1_S1_S2_iiiiii
        .type           _Z15kernelgpuPaira1IdEvPT_S1_S1_S1_PiS2_S2_S2_S1_S1_S2_iiiiii,@function
        .size           _Z15kernelgpuPaira1IdEvPT_S1_S1_S1_PiS2_S2_S2_S1_S1_S2_iiiiii,(.L_x_83 - _Z15kernelgpuPaira1IdEvPT_S1_S1_S1_PiS2_S2_S2_S1_S1_S2_iiiiii)
        .other          _Z15kernelgpuPaira1IdEvPT_S1_S1_S1_PiS2_S2_S2_S1_S1_S2_iiiiii,@"STO_CUDA_ENTRY STV_DEFAULT"
_Z15kernelgpuPaira1IdEvPT_S1_S1_S1_PiS2_S2_S2_S1_S1_S2_iiiiii:
.text._Z15kernelgpuPaira1IdEvPT_S1_S1_S1_PiS2_S2_S2_S1_S1_S2_iiiiii:
        /* <DEDUP_REMOVED lines=12> */
.L_x_66:
[----:B------:R-:W0:Y:S01]  /*00c0*/  LDC.64 R8, c[0x0][0x388] ;  /* 0x0000e200ff087b82 */ /* 0x000e220000000a00 */
[----:B------:R-:W-:-:S04]  /*00d0*/  IMAD R5, R2, 0x3, RZ ;  /* 0x0000000302057824 */ /* 0x000fc800078e02ff */
[----:B0-----:R-:W-:-:S05]  /*00e0*/  IMAD.WIDE R8, R5, 0x8, R8 ;  /* 0x0000000805087825 */ /* 0x001fca00078e0208 */
[----:B-1----:R-:W3:Y:S04]  /*00f0*/  LDG.E.64 R30, desc[UR4][R8.64] ;  /* 0x00000004081e7981 */ /* 0x002ee8000c1e1b00 */
[----:B------:R0:W5:Y:S04]  /*0100*/  LDG.E.64 R32, desc[UR4][R8.64+0x8] ;  /* 0x0000080408207981 */ /* 0x000168000c1e1b00 */
[----:B------:R0:W5:Y:S01]  /*0110*/  LDG.E.64 R34, desc[UR4][R8.64+0x10] ;  /* 0x0000100408227981 */ /* 0x000162000c1e1b00 */
[----:B------:R-:W-:Y:S01]  /*0120*/  BSSY.RECONVERGENT B0, `(.L_x_39) ;  /* 0x0000007000007945 */ /* 0x000fe20003800200 */
[----:B------:R-:W-:Y:S01]  /*0130*/  IMAD.MOV.U32 R4, RZ, RZ, RZ ;  /* 0x000000ffff047224 */ /* 0x000fe200078e00ff */
[----:B------:R-:W-:Y:S01]  /*0140*/  MOV R0, 0x190 ;  /* 0x0000019000007802 */ /* 0x000fe20000000f00 */
[----:B------:R-:W-:Y:S01]  /*0150*/  IMAD.MOV.U32 R5, RZ, RZ, 0x40000000 ;  /* 0x40000000ff057424 */ /* 0x000fe200078e00ff */
[----:B---3--:R-:W-:-:S10]  /*0160*/  DADD R6, -RZ, |R30| ;  /* 0x00000000ff067229 */ /* 0x008fd4000000051e */
[----:B0-----:R-:W-:-:S07]  /*0170*/  IMAD.MOV.U32 R24, RZ, RZ, R6 ;  /* 0x000000ffff187224 */ /* 0x001fce00078e0006 */
[----:B--2--5:R-:W-:Y:S05]  /*0180*/  CALL.REL.NOINC `($_Z15kernelgpuPaira1IdEvPT_S1_S1_S1_PiS2_S2_S2_S1_S1_S2_iiiiii$__internal_accurate_pow) ;  /* 0x0000002400587944 */ /* 0x024fea0003c00000 */
[----:B------:R-:W-:Y:S05]  /*0190*/  BSYNC.RECONVERGENT B0 ;  /* 0x0000000000007941 */ /* 0x000fea0003800200 */
.L_x_39:
[C---:B------:R-:W-:Y:S01]  /*01a0*/  DADD R8, R30.reuse, 2 ;  /* 0x400000001e087429 */ /* 0x040fe20000000000 */
[----:B------:R-:W-:Y:S01]  /*01b0*/  BSSY.RECONVERGENT B0, `(.L_x_40) ;  /* 0x0000011000007945 */ /* 0x000fe20003800200 */
[----:B------:R-:W-:Y:S02]  /*01c0*/  DADD R10, -RZ, |R32| ;  /* 0x00000000ff0a7229 */ /* 0x000fe40000000520 */
[C---:B------:R-:W-:Y:S02]  /*01d0*/  DSETP.NEU.AND P1, PT, R30.reuse, RZ, PT ;  /* 0x000000ff1e00722a */ /* 0x040fe40003f2d000 */
[----:B------:R-:W-:-:S04]  /*01e0*/  DSETP.NEU.AND P0, PT, R30, 1, PT ;  /* 0x3ff000001e00742a */ /* 0x000fc80003f0d000 */
[----:B------:R-:W-:Y:S02]  /*01f0*/  LOP3.LUT R8, R9, 0x7ff00000, RZ, 0xc0, !PT ;  /* 0x7ff0000009087812 */ /* 0x000fe400078ec0ff */
[----:B------:R-:W-:Y:S01]  /*0200*/  FSEL R9, R5, RZ, P1 ;  /* 0x000000ff05097208 */ /* 0x000fe20000800000 */
[----:B------:R-:W-:Y:S01]  /*0210*/  IMAD.MOV.U32 R24, RZ, RZ, R10 ;  /* 0x000000ffff187224 */ /* 0x000fe200078e000a */
[----:B------:R-:W-:Y:S01]  /*0220*/  ISETP.NE.AND P2, PT, R8, 0x7ff00000, PT ;  /* 0x7ff000000800780c */ /* 0x000fe20003f45270 */
[----:B------:R-:W-:Y:S01]  /*0230*/  IMAD.MOV.U32 R7, RZ, RZ, R11 ;  /* 0x000000ffff077224 */ /* 0x000fe200078e000b */
[----:B------:R-:W-:-:S11]  /*0240*/  FSEL R8, R6, RZ, P1 ;  /* 0x000000ff06087208 */ /* 0x000fd60000800000 */
[----:B------:R-:W-:Y:S05]  /*0250*/  @P2 BRA `(.L_x_41) ;  /* 0x0000000000182947 */ /* 0x000fea0003800000 */
[----:B------:R-:W-:-:S14]  /*0260*/  DSETP.NAN.AND P1, PT, R30, R30, PT ;  /* 0x0000001e1e00722a */ /* 0x000fdc0003f28000 */
[----:B------:R-:W-:Y:S01]  /*0270*/  @P1 DADD R8, R30, 2 ;  /* 0x400000001e081429 */ /* 0x000fe20000000000 */
[----:B------:R-:W-:Y:S10]  /*0280*/  @P1 BRA `(.L_x_41) ;  /* 0x00000000000c1947 */ /* 0x000ff40003800000 */
[----:B------:R-:W-:-:S14]  /*0290*/  DSETP.NEU.AND P1, PT, |R30|, +INF , PT ;  /* 0x7ff000001e00742a */ /* 0x000fdc0003f2d200 */
[----:B------:R-:W-:Y:S02]  /*02a0*/  @!P1 IMAD.MOV.U32 R8, RZ, RZ, 0x0 ;  /* 0x00000000ff089424 */ /* 0x000fe400078e00ff */
[----:B------:R-:W-:-:S07]  /*02b0*/  @!P1 IMAD.MOV.U32 R9, RZ, RZ, 0x7ff00000 ;  /* 0x7ff00000ff099424 */ /* 0x000fce00078e00ff */
.L_x_41:
[----:B------:R-:W-:Y:S05]  /*02c0*/  BSYNC.RECONVERGENT B0 ;  /* 0x0000000000007941 */ /* 0x000fea0003800200 */
.L_x_40:
[----:B------:R-:W-:Y:S01]  /*02d0*/  BSSY.RECONVERGENT B0, `(.L_x_42) ;  /* 0x0000006000007945 */ /* 0x000fe20003800200 */
[----:B------:R-:W-:Y:S01]  /*02e0*/  FSEL R30, R8, RZ, P0 ;  /* 0x000000ff081e7208 */ /* 0x000fe20000000000 */
[----:B------:R-:W-:Y:S01]  /*02f0*/  IMAD.MOV.U32 R5, RZ, RZ, 0x40000000 ;  /* 0x40000000ff057424 */ /* 0x000fe200078e00ff */
[----:B------:R-:W-:Y:S02]  /*0300*/  FSEL R31, R9, 1.875, P0 ;  /* 0x3ff00000091f7808 */ /* 0x000fe40000000000 */
[----:B------:R-:W-:-:S07]  /*0310*/  MOV R0, 0x330 ;  /* 0x0000033000007802 */ /* 0x000fce0000000f00 */
[----:B------:R-:W-:Y:S05]  /*0320*/  CALL.REL.NOINC `($_Z15kernelgpuPaira1IdEvPT_S1_S1_S1_PiS2_S2_S2_S1_S1_S2_iiiiii$__internal_accurate_pow) ;  /* 0x0000002000f07944 */ /* 0x000fea0003c00000 */
[----:B------:R-:W-:Y:S05]  /*0330*/  BSYNC.RECONVERGENT B0 ;  /* 0x0000000000007941 */ /* 0x000fea0003800200 */
.L_x_42:
[C---:B------:R-:W-:Y:S01]  /*0340*/  DADD R8, R32.reuse, 2 ;  /* 0x4000000020087429 */ /* 0x040fe20000000000 */
[----:B------:R-:W-:Y:S01]  /*0350*/  BSSY.RECONVERGENT B0, `(.L_x_43) ;  /* 0x000000f000007945 */ /* 0x000fe20003800200 */
[C---:B------:R-:W-:Y:S02]  /*0360*/  DSETP.NEU.AND P1, PT, R32.reuse, RZ, PT ;  /* 0x000000ff2000722a */ /* 0x040fe40003f2d000 */
[----:B------:R-:W-:-:S04]  /*0370*/  DSETP.NEU.AND P0, PT, R32, 1, PT ;  /* 0x3ff000002000742a */ /* 0x000fc80003f0d000 */
[----:B------:R-:W-:Y:S02]  /*0380*/  FSEL R6, R6, RZ, P1 ;  /* 0x000000ff06067208 */ /* 0x000fe40000800000 */
[----:B------:R-:W-:Y:S02]  /*0390*/  LOP3.LUT R8, R9, 0x7ff00000, RZ, 0xc0, !PT ;  /* 0x7ff0000009087812 */ /* 0x000fe400078ec0ff */
[----:B------:R-:W-:Y:S02]  /*03a0*/  FSEL R7, R5, RZ, P1 ;  /* 0x000000ff05077208 */ /* 0x000fe40000800000 */
[----:B------:R-:W-:Y:S01]  /*03b0*/  ISETP.NE.AND P2, PT, R8, 0x7ff00000, PT ;  /* 0x7ff000000800780c */ /* 0x000fe20003f45270 */
[----:B------:R-:W-:-:S12]  /*03c0*/  DADD R8, -RZ, |R34| ;  /* 0x00000000ff087229 */ /* 0x000fd80000000522 */
[----:B------:R-:W-:Y:S05]  /*03d0*/  @P2 BRA `(.L_x_44) ;  /* 0x0000000000182947 */ /* 0x000fea0003800000 */
[----:B------:R-:W-:-:S14]  /*03e0*/  DSETP.NAN.AND P1, PT, R32, R32, PT ;  /* 0x000000202000722a */ /* 0x000fdc0003f28000 */
[----:B------:R-:W-:Y:S01]  /*03f0*/  @P1 DADD R6, R32, 2 ;  /* 0x4000000020061429 */ /* 0x000fe20000000000 */
[----:B------:R-:W-:Y:S10]  /*0400*/  @P1 BRA `(.L_x_44) ;  /* 0x00000000000c1947 */ /* 0x000ff40003800000 */
[----:B------:R-:W-:-:S14]  /*0410*/  DSETP.NEU.AND P1, PT, |R32|, +INF , PT ;  /* 0x7ff000002000742a */ /* 0x000fdc0003f2d200 */
[----:B------:R-:W-:Y:S01]  /*0420*/  @!P1 IMAD.MOV.U32 R6, RZ, RZ, 0x0 ;  /* 0x00000000ff069424 */ /* 0x000fe200078e00ff */
[----:B------:R-:W-:-:S07]  /*0430*/  @!P1 MOV R7, 0x7ff00000 ;  /* 0x7ff0000000079802 */ /* 0x000fce0000000f00 */
.L_x_44:
[----:B------:R-:W-:Y:S05]  /*0440*/  BSYNC.RECONVERGENT B0 ;  /* 0x0000000000007941 */ /* 0x000fea0003800200 */
.L_x_43:
[----:B------:R-:W-:Y:S01]  /*0450*/  FSEL R6, R6, RZ, P0 ;  /* 0x000000ff06067208 */ /* 0x000fe20000000000 */
[----:B------:R-:W-:Y:S01]  /*0460*/  BSSY.RECONVERGENT B0, `(.L_x_45) ;  /* 0x0000008000007945 */ /* 0x000fe20003800200 */
[----:B------:R-:W-:Y:S01]  /*0470*/  FSEL R7, R7, 1.875, P0 ;  /* 0x3ff0000007077808 */ /* 0x000fe20000000000 */
[----:B------:R-:W-:Y:S01]  /*0480*/  IMAD.MOV.U32 R24, RZ, RZ, R8 ;  /* 0x000000ffff187224 */ /* 0x000fe200078e0008 */
[----:B------:R-:W-:Y:S01]  /*0490*/  MOV R0, 0x4e0 ;  /* 0x000004e000007802 */ /* 0x000fe20000000f00 */
[----:B------:R-:W-:-:S03]  /*04a0*/  IMAD.MOV.U32 R5, RZ, RZ, 0x40000000 ;  /* 0x40000000ff057424 */ /* 0x000fc600078e00ff */
[----:B------:R-:W-:Y:S01]  /*04b0*/  DADD R30, R30, R6 ;  /* 0x000000001e1e7229 */ /* 0x000fe20000000006 */
[----:B------:R-:W-:-:S10]  /*04c0*/  IMAD.MOV.U32 R7, RZ, RZ, R9 ;  /* 0x000000ffff077224 */ /* 0x000fd400078e0009 */
[----:B------:R-:W-:Y:S05]  /*04d0*/  CALL.REL.NOINC `($_Z15kernelgpuPaira1IdEvPT_S1_S1_S1_PiS2_S2_S2_S1_S1_S2_iiiiii$__internal_accurate_pow) ;  /* 0x0000002000847944 */ /* 0x000fea0003c00000 */
[----:B------:R-:W-:Y:S05]  /*04e0*/  BSYNC.RECONVERGENT B0 ;  /* 0x0000000000007941 */ /* 0x000fea0003800200 */
.L_x_45:
[C---:B------:R-:W-:Y:S01]  /*04f0*/  DADD R8, R34.reuse, 2 ;  /* 0x4000000022087429 */ /* 0x040fe20000000000 */
[----:B------:R-:W-:Y:S01]  /*0500*/  BSSY.RECONVERGENT B0, `(.L_x_46) ;  /* 0x000000e000007945 */ /* 0x000fe20003800200 */
[C---:B------:R-:W-:Y:S02]  /*0510*/  DSETP.NEU.AND P1, PT, R34.reuse, RZ, PT ;  /* 0x000000ff2200722a */ /* 0x040fe40003f2d000 */
[----:B------:R-:W-:-:S04]  /*0520*/  DSETP.NEU.AND P0, PT, R34, 1, PT ;  /* 0x3ff000002200742a */ /* 0x000fc80003f0d000 */
[----:B------:R-:W-:Y:S02]  /*0530*/  FSEL R6, R6, RZ, P1 ;  /* 0x000000ff06067208 */ /* 0x000fe40000800000 */
[----:B------:R-:W-:Y:S02]  /*0540*/  LOP3.LUT R8, R9, 0x7ff00000, RZ, 0xc0, !PT ;  /* 0x7ff0000009087812 */ /* 0x000fe400078ec0ff */
[----:B------:R-:W-:Y:S02]  /*0550*/  FSEL R7, R5, RZ, P1 ;  /* 0x000000ff05077208 */ /* 0x000fe40000800000 */
[----:B------:R-:W-:-:S13]  /*0560*/  ISETP.NE.AND P2, PT, R8, 0x7ff00000, PT ;  /* 0x7ff000000800780c */ /* 0x000fda0003f45270 */
[----:B------:R-:W-:Y:S05]  /*0570*/  @P2 BRA `(.L_x_47) ;  /* 0x0000000000182947 */ /* 0x000fea0003800000 */
[----:B------:R-:W-:-:S14]  /*0580*/  DSETP.NAN.AND P1, PT, R34, R34, PT ;  /* 0x000000222200722a */ /* 0x000fdc0003f28000 */
[----:B------:R-:W-:Y:S01]  /*0590*/  @P1 DADD R6, R34, 2 ;  /* 0x4000000022061429 */ /* 0x000fe20000000000 */
[----:B------:R-:W-:Y:S10]  /*05a0*/  @P1 BRA `(.L_x_47) ;  /* 0x00000000000c1947 */ /* 0x000ff40003800000 */
[----:B------:R-:W-:-:S14]  /*05b0*/  DSETP.NEU.AND P1, PT, |R34|, +INF , PT ;  /* 0x7ff000002200742a */ /* 0x000fdc0003f2d200 */
[----:B------:R-:W-:Y:S02]  /*05c0*/  @!P1 IMAD.MOV.U32 R6, RZ, RZ, 0x0 ;  /* 0x00000000ff069424 */ /* 0x000fe400078e00ff */
[----:B------:R-:W-:-:S07]  /*05d0*/  @!P1 IMAD.MOV.U32 R7, RZ, RZ, 0x7ff00000 ;  /* 0x7ff00000ff079424 */ /* 0x000fce00078e00ff */
.L_x_47:
[----:B------:R-:W-:Y:S05]  /*05e0*/  BSYNC.RECONVERGENT B0 ;  /* 0x0000000000007941 */ /* 0x000fea0003800200 */
.L_x_46:
[----:B------:R-:W-:Y:S01]  /*05f0*/  FSEL R6, R6, RZ, P0 ;  /* 0x000000ff06067208 */ /* 0x000fe20000000000 */
[----:B------:R-:W-:Y:S01]  /*0600*/  IMAD.MOV.U32 R10, RZ, RZ, 0x0 ;  /* 0x00000000ff0a7424 */ /* 0x000fe200078e00ff */
[----:B------:R-:W-:Y:S01]  /*0610*/  FSEL R7, R7, 1.875, P0 ;  /* 0x3ff0000007077808 */ /* 0x000fe20000000000 */
[----:B------:R-:W-:Y:S01]  /*0620*/  IMAD.MOV.U32 R11, RZ, RZ, 0x3fd80000 ;  /* 0x3fd80000ff0b7424 */ /* 0x000fe200078e00ff */
[----:B------:R-:W-:Y:S04]  /*0630*/  BSSY.RECONVERGENT B0, `(.L_x_48) ;  /* 0x0000012000007945 */ /* 0x000fe80003800200 */
        /* <DEDUP_REMOVED lines=10> */
[----:B------:R-:W-:Y:S01]  /*06e0*/  IADD3 R9, PT, PT, R11, -0x100000, RZ ;  /* 0xfff000000b097810 */ /* 0x000fe20007ffe0ff */
[----:B------:R-:W-:-:S05]  /*06f0*/  IMAD.MOV.U32 R8, RZ, RZ, R10 ;  /* 0x000000ffff087224 */ /* 0x000fca00078e000a */
[----:B------:R-:W-:-:S08]  /*0700*/  DFMA R16, R14, -R14, R12 ;  /* 0x8000000e0e10722b */ /* 0x000fd0000000000c */
[----:B------:R-:W-:Y:S01]  /*0710*/  DFMA R30, R16, R8, R14 ;  /* 0x00000008101e722b */ /* 0x000fe2000000000e */
[----:B------:R-:W-:Y:S10]  /*0720*/  @!P0 BRA `(.L_x_49) ;  /* 0x0000000000088947 */ /* 0x000ff40003800000 */
[----:B------:R-:W-:-:S07]  /*0730*/  MOV R0, 0x750 ;  /* 0x0000075000007802 */ /* 0x000fce0000000f00 */
[----:B------:R-:W-:Y:S05]  /*0740*/  CALL.REL.NOINC `($__internal_3_$__cuda_sm20_dsqrt_rn_f64_mediumpath_v1) ;  /* 0x0000001c002c7944 */ /* 0x000fea0003c00000 */
.L_x_49:
[----:B------:R-:W-:Y:S05]  /*0750*/  BSYNC.RECONVERGENT B0 ;  /* 0x0000000000007941 */ /* 0x000fea0003800200 */
.L_x_48:
[----:B------:R-:W-:Y:S01]  /*0760*/  IMAD.MOV.U32 R32, RZ, RZ, 0x0 ;  /* 0x00000000ff207424 */ /* 0x000fe200078e00ff */
[----:B------:R-:W-:Y:S01]  /*0770*/  UMOV UR8, 0x24dd2f1a ;  /* 0x24dd2f1a00087882 */ /* 0x000fe20000000000 */
[----:B------:R-:W-:Y:S01]  /*0780*/  IMAD.MOV.U32 R33, RZ, RZ, 0x40590000 ;  /* 0x40590000ff217424 */ /* 0x000fe200078e00ff */
[----:B------:R-:W-:Y:S01]  /*0790*/  UMOV UR9, 0x3fe4f922 ;  /* 0x3fe4f92200097882 */ /* 0x000fe20000000000 */
[----:B------:R-:W-:Y:S04]  /*07a0*/  BSSY.RECONVERGENT B0, `(.L_x_50) ;  /* 0x0000062000007945 */ /* 0x000fe80003800200 */
[----:B------:R-:W-:-:S10]  /*07b0*/  DFMA R32, R30, R32, -400 ;  /* 0xc07900001e20742b */ /* 0x000fd40000000020 */
        /* <DEDUP_REMOVED lines=46> */
[----:B------:R-:W-:-:S08]  /*0aa0*/  DFMA R12, R10, R12, R10 ;  /* 0x0000000c0a0c722b */ /* 0x000fd0000000000a */
[----:B------:R-:W-:Y:S01]  /*0ab0*/  DFMA R12, -R12, R8, R14 ;  /* 0x000000080c0c722b */ /* 0x000fe2000000010e */
[----:B------:R-:W-:-:S07]  /*0ac0*/  IMAD.MOV.U32 R8, RZ, RZ, RZ ;  /* 0x000000ffff087224 */ /* 0x000fce00078e00ff */
[----:B------:R-:W-:-:S06]  /*0ad0*/  DADD R12, -R12, 2 ;  /* 0x400000000c0c7429 */ /* 0x000fcc0000000100 */
[----:B------:R-:W0:Y:S02]  /*0ae0*/  MUFU.RCP64H R9, R13 ;  /* 0x0000000d00097308 */ /* 0x000e240000001800 */
[----:B0-----:R-:W-:-:S08]  /*0af0*/  DFMA R10, -R12, R8, 1 ;  /* 0x3ff000000c0a742b */ /* 0x001fd00000000108 */
[----:B------:R-:W-:-:S08]  /*0b00*/  DFMA R10, R10, R10, R10 ;  /* 0x0000000a0a0a722b */ /* 0x000fd0000000000a */
[----:B------:R-:W-:Y:S01]  /*0b10*/  DFMA R10, R8, R10, R8 ;  /* 0x0000000a080a722b */ /* 0x000fe20000000008 */
[----:B------:R-:W-:Y:S01]  /*0b20*/  IMAD.MOV.U32 R8, RZ, RZ, 0x0 ;  /* 0x00000000ff087424 */ /* 0x000fe200078e00ff */
[----:B------:R-:W-:-:S06]  /*0b30*/  MOV R9, 0x40000000 ;  /* 0x4000000000097802 */ /* 0x000fcc0000000f00 */
[----:B------:R-:W-:-:S10]  /*0b40*/  DFMA R10, R10, -R8, 1 ;  /* 0x3ff000000a0a742b */ /* 0x000fd40000000808 */
[----:B------:R-:W-:Y:S02]  /*0b50*/  FSEL R5, R11, 1.875, !P0 ;  /* 0x3ff000000b057808 */ /* 0x000fe40004000000 */
[----:B------:R-:W-:Y:S02]  /*0b60*/  FSEL R32, R10, RZ, !P0 ;  /* 0x000000ff0a207208 */ /* 0x000fe40004000000 */
[----:B------:R-:W-:Y:S01]  /*0b70*/  LOP3.LUT R33, R5, 0x80000000, R33, 0xb8, !PT ;  /* 0x8000000005217812 */ /* 0x000fe200078eb821 */
[----:B------:R-:W-:Y:S06]  /*0b80*/  BRA `(.L_x_52) ;  /* 0x00000000008c7947 */ /* 0x000fec0003800000 */
.L_x_51:
        /* <DEDUP_REMOVED lines=35> */
.L_x_52:
[----:B------:R-:W-:Y:S05]  /*0dc0*/  BSYNC.RECONVERGENT B0 ;  /* 0x0000000000007941 */ /* 0x000fea0003800200 */
.L_x_50:
[----:B------:R-:W-:Y:S01]  /*0dd0*/  DADD R34, R30, -4 ;  /* 0xc01000001e227429 */ /* 0x000fe20000000000 */
[----:B------:R-:W-:Y:S01]  /*0de0*/  IMAD.MOV.U32 R36, RZ, RZ, 0x0 ;  /* 0x00000000ff247424 */ /* 0x000fe200078e00ff */
[----:B------:R-:W-:Y:S01]  /*0df0*/  BSSY.RECONVERGENT B0, `(.L_x_53) ;  /* 0x0000008000007945 */ /* 0x000fe20003800200 */
[----:B------:R-:W-:Y:S01]  /*0e00*/  IMAD.MOV.U32 R37, RZ, RZ, 0x3fe00000 ;  /* 0x3fe00000ff257424 */ /* 0x000fe200078e00ff */
[----:B------:R-:W-:Y:S01]  /*0e10*/  MOV R0, 0xe70 ;  /* 0x00000e7000007802 */ /* 0x000fe20000000f00 */
[----:B------:R-:W-:-:S03]  /*0e20*/  IMAD.MOV.U32 R5, RZ, RZ, 0x40080000 ;  /* 0x40080000ff057424 */ /* 0x000fc600078e00ff */
[----:B------:R-:W-:Y:S02]  /*0e30*/  DADD R6, -RZ, |R34| ;  /* 0x00000000ff067229 */ /* 0x000fe40000000522 */
[----:B------:R-:W-:-:S08]  /*0e40*/  DFMA R36, R32, R36, 0.5 ;  /* 0x3fe000002024742b */ /* 0x000fd00000000024 */
[----:B------:R-:W-:-:S07]  /*0e50*/  IMAD.MOV.U32 R24, RZ, RZ, R6 ;  /* 0x000000ffff187224 */ /* 0x000fce00078e0006 */
[----:B------:R-:W-:Y:S05]  /*0e60*/  CALL.REL.NOINC `($_Z15kernelgpuPaira1IdEvPT_S1_S1_S1_PiS2_S2_S2_S1_S1_S2_iiiiii$__internal_accurate_pow) ;  /* 0x0000001800207944 */ /* 0x000fea0003c00000 */
[----:B------:R-:W-:Y:S05]  /*0e70*/  BSYNC.RECONVERGENT B0 ;  /* 0x0000000000007941 */ /* 0x000fea0003800200 */
.L_x_53:
[C---:B------:R-:W-:Y:S01]  /*0e80*/  DADD R8, R34.reuse, 3 ;  /* 0x4008000022087429 */ /* 0x040fe20000000000 */
[----:B------:R-:W-:Y:S01]  /*0e90*/  IMAD.MOV.U32 R4, RZ, RZ, R6 ;  /* 0x000000ffff047224 */ /* 0x000fe200078e0006 */
[----:B------:R-:W-:Y:S01]  /*0ea0*/  ISETP.GE.AND P0, PT, R35, RZ, PT ;  /* 0x000000ff2300720c */ /* 0x000fe20003f06270 */
[----:B------:R-:W-:Y:S01]  /*0eb0*/  DSETP.NEU.AND P1, PT, R34, RZ, PT ;  /* 0x000000ff2200722a */ /* 0x000fe20003f2d000 */
[----:B------:R-:W-:Y:S03]  /*0ec0*/  BSSY.RECONVERGENT B0, `(.L_x_54) ;  /* 0x0000010000007945 */ /* 0x000fe60003800200 */
[----:B------:R-:W-:-:S03]  /*0ed0*/  DADD R10, -RZ, -R4 ;  /* 0x00000000ff0a7229 */ /* 0x000fc60000000904 */
[----:B------:R-:W-:-:S04]  /*0ee0*/  LOP3.LUT R8, R9, 0x7ff00000, RZ, 0xc0, !PT ;  /* 0x7ff0000009087812 */ /* 0x000fc800078ec0ff */
[----:B------:R-:W-:-:S03]  /*0ef0*/  ISETP.NE.AND P2, PT, R8, 0x7ff00000, PT ;  /* 0x7ff000000800780c */ /* 0x000fc60003f45270 */
[----:B------:R-:W-:Y:S02]  /*0f00*/  FSEL R6, R10, R6, !P0 ;  /* 0x000000060a067208 */ /* 0x000fe40004000000 */
[----:B------:R-:W-:Y:S02]  /*0f10*/  FSEL R5, R11, R5, !P0 ;  /* 0x000000050b057208 */ /* 0x000fe40004000000 */
[----:B------:R-:W-:Y:S02]  /*0f20*/  FSEL R26, R6, RZ, P1 ;  /* 0x000000ff061a7208 */ /* 0x000fe40000800000 */
[----:B------:R-:W-:-:S04]  /*0f30*/  FSEL R27, R35, R5, !P1 ;  /* 0x00000005231b7208 */ /* 0x000fc80004800000 */
[----:B------:R-:W-:Y:S05]  /*0f40*/  @P2 BRA `(.L_x_55) ;  /* 0x00000000001c2947 */ /* 0x000fea0003800000 */
[----:B------:R-:W-:-:S14]  /*0f50*/  DSETP.NAN.AND P1, PT, R34, R34, PT ;  /* 0x000000222200722a */ /* 0x000fdc0003f28000 */
[----:B------:R-:W-:Y:S01]  /*0f60*/  @P1 DADD R26, R34, 3 ;  /* 0x40080000221a1429 */ /* 0x000fe20000000000 */
[----:B------:R-:W-:Y:S10]  /*0f70*/  @P1 BRA `(.L_x_55) ;  /* 0x0000000000101947 */ /* 0x000ff40003800000 */
[----:B------:R-:W-:-:S14]  /*0f80*/  DSETP.NEU.AND P1, PT, |R34|, +INF , PT ;  /* 0x7ff000002200742a */ /* 0x000fdc0003f2d200 */
[----:B------:R-:W-:Y:S01]  /*0f90*/  @!P1 IMAD.MOV.U32 R0, RZ, RZ, -0x100000 ;  /* 0xfff00000ff009424 */ /* 0x000fe200078e00ff */
[----:B------:R-:W-:-:S04]  /*0fa0*/  @!P1 MOV R26, RZ ;  /* 0x000000ff001a9202 */ /* 0x000fc80000000f00 */
[----:B------:R-:W-:-:S07]  /*0fb0*/  @!P1 SEL R27, R0, 0x7ff00000, !P0 ;  /* 0x7ff00000001b9807 */ /* 0x000fce0004000000 */
.L_x_55:
[----:B------:R-:W-:Y:S05]  /*0fc0*/  BSYNC.RECONVERGENT B0 ;  /* 0x0000000000007941 */ /* 0x000fea0003800200 */
.L_x_54:
[----:B------:R-:W-:Y:S01]  /*0fd0*/  UMOV UR8, 0x5c141899 ;  /* 0x5c14189900087882 */ /* 0x000fe20000000000 */
[----:B------:R-:W-:Y:S01]  /*0fe0*/  UMOV UR9, 0x4042527b ;  /* 0x4042527b00097882 */ /* 0x000fe20000000000 */
[----:B------:R-:W-:Y:S01]  /*0ff0*/  IMAD.MOV.U32 R6, RZ, RZ, 0x652b82fe ;  /* 0x652b82feff067424 */ /* 0x000fe200078e00ff */
[----:B------:R-:W-:Y:S01]  /*1000*/  DMUL R4, R30, -UR8 ;  /* 0x800000081e047c28 */ /* 0x000fe20008000000 */
[----:B------:R-:W-:Y:S01]  /*1010*/  IMAD.MOV.U32 R7, RZ, RZ, 0x3ff71547 ;  /* 0x3ff71547ff077424 */ /* 0x000fe200078e00ff */
[----:B------:R-:W-:Y:S01]  /*1020*/  MOV R16, 0xfca213ea ;  /* 0xfca213ea00107802 */ /* 0x000fe20000000f00 */
[----:B------:R-:W-:Y:S01]  /*1030*/  IMAD.MOV.U32 R10, RZ, RZ, -0x105c611 ;  /* 0xfefa39efff0a7424 */ /* 0x000fe200078e00ff */
[----:B------:R-:W-:Y:S01]  /*1040*/  DSETP.NEU.AND P0, PT, R34, 1, PT ;  /* 0x3ff000002200742a */ /* 0x000fe20003f0d000 */
[----:B------:R-:W-:Y:S01]  /*1050*/  IMAD.MOV.U32 R11, RZ, RZ, 0x3fe62e42 ;  /* 0x3fe62e42ff0b7424 */ /* 0x000fe200078e00ff */
[----:B------:R-:W-:Y:S01]  /*1060*/  MOV R39, 0x3fc76547 ;  /* 0x3fc7654700277802 */ /* 0x000fe20000000f00 */
[----:B------:R-:W-:Y:S01]  /*1070*/  IMAD.MOV.U32 R12, RZ, RZ, 0x3b39803f ;  /* 0x3b39803fff0c7424 */ /* 0x000fe200078e00ff */
[----:B------:R-:W-:Y:S01]  /*1080*/  DFMA R8, R4, R6, 6.75539944105574400000e+15 ;  /* 0x433800000408742b */ /* 0x000fe20000000006 */
[----:B------:R-:W-:Y:S01]  /*1090*/  IMAD.MOV.U32 R13, RZ, RZ, 0x3c7abc9e ;  /* 0x3c7abc9eff0d7424 */ /* 0x000fe200078e00ff */
[----:B------:R-:W-:Y:S01]  /*10a0*/  UMOV UR8, 0xd63617a7 ;  /* 0xd63617a700087882 */ /* 0x000fe20000000000 */
[----:B------:R-:W-:Y:S01]  /*10b0*/  IMAD.MOV.U32 R17, RZ, RZ, 0x3e928af3 ;  /* 0x3e928af3ff117424 */ /* 0x000fe200078e00ff */
[----:B------:R-:W-:Y:S01]  /*10c0*/  UMOV UR9, 0x3fa18d87 ;  /* 0x3fa18d8700097882 */ /* 0x000fe20000000000 */
[----:B------:R-:W-:Y:S01]  /*10d0*/  IMAD.MOV.U32 R18, RZ, RZ, 0x62401315 ;  /* 0x62401315ff127424 */ /* 0x000fe200078e00ff */
[----:B------:R-:W-:Y:S01]  /*10e0*/  FSEL R26, R26, RZ, P0 ;  /* 0x000000ff1a1a7208 */ /* 0x000fe20000000000 */
[----:B------:R-:W-:Y:S01]  /*10f0*/  IMAD.MOV.U32 R19, RZ, RZ, 0x3ec71dee ;  /* 0x3ec71deeff137424 */ /* 0x000fe200078e00ff */
[----:B------:R-:W-:Y:S01]  /*1100*/  DADD R24, R8, -6.75539944105574400000e+15 ;  /* 0xc338000008187429 */ /* 0x000fe20000000000 */
[----:B------:R-:W-:Y:S01]  /*1110*/  IMAD.MOV.U32 R34, RZ, RZ, 0x1852b7af ;  /* 0x1852b7afff227424 */ /* 0x000fe200078e00ff */
[----:B------:R-:W-:Y:S01]  /*1120*/  FSEL R27, R27, 1.875, P0 ;  /* 0x3ff000001b1b7808 */ /* 0x000fe20000000000 */
[----:B------:R-:W-:Y:S01]  /*1130*/  IMAD.MOV.U32 R35, RZ, RZ, 0x3f56c16c ;  /* 0x3f56c16cff237424 */ /* 0x000fe200078e00ff */
[----:B------:R-:W-:Y:S01]  /*1140*/  FSETP.GEU.AND P0, PT, |R5|, 4.1917929649353027344, PT ;  /* 0x4086232b0500780b */ /* 0x000fe20003f0e200 */
[----:B------:R-:W-:Y:S01]  /*1150*/  IMAD.MOV.U32 R38, RZ, RZ, 0x34609200 ;  /* 0x34609200ff267424 */ /* 0x000fe200078e00ff */
[----:B------:R-:W-:Y:S01]  /*1160*/  BSSY.RECONVERGENT B0, `(.L_x_56) ;  /* 0x0000032000007945 */ /* 0x000fe20003800200 */
[----:B------:R-:W-:Y:S01]  /*1170*/  IMAD.MOV.U32 R28, RZ, RZ, 0x11122322 ;  /* 0x11122322ff1c7424 */ /* 0x000fe200078e00ff */
[----:B------:R-:W-:Y:S01]  /*1180*/  DFMA R14, R24, -R10, R4 ;  /* 0x8000000a180e722b */ /* 0x000fe20000000004 */
[----:B------:R-:W-:-:S02]  /*1190*/  IMAD.MOV.U32 R29, RZ, RZ, 0x3f811111 ;  /* 0x3f811111ff1d7424 */ /* 0x000fc400078e00ff */
[----:B------:R-:W-:Y:S01]  /*11a0*/  DFMA R38, R30, -UR8, R38 ;  /* 0x800000081e267c2b */ /* 0x000fe20008000026 */
[----:B------:R-:W-:Y:S01]  /*11b0*/  UMOV UR8, 0x7247409 ;  /* 0x0724740900087882 */ /* 0x000fe20000000000 */
[----:B------:R-:W-:-:S03]  /*11c0*/  UMOV UR9, 0x3f90a455 ;  /* 0x3f90a45500097882 */ /* 0x000fc60000000000 */
[----:B------:R-:W-:Y:S01]  /*11d0*/  DFMA R24, R24, -R12, R14 ;  /* 0x8000000c1818722b */ /* 0x000fe2000000000e */
[----:B------:R-:W-:Y:S02]  /*11e0*/  IMAD.MOV.U32 R14, RZ, RZ, 0x69ce2bdf ;  /* 0x69ce2bdfff0e7424 */ /* 0x000fe400078e00ff */
[----:B------:R-:W-:Y:S01]  /*11f0*/  DFMA R38, R38, R26, -UR8 ;  /* 0x8000000826267e2b */ /* 0x000fe2000800001a */
[----:B------:R-:W-:Y:S01]  /*1200*/  IMAD.MOV.U32 R15, RZ, RZ, 0x3e5ade15 ;  /* 0x3e5ade15ff0f7424 */ /* 0x000fe200078e00ff */
[----:B------:R-:W-:Y:S01]  /*1210*/  UMOV UR9, 0x3f80a455 ;  /* 0x3f80a45500097882 */ /* 0x000fe20000000000 */
[----:B------:R-:W-:Y:S02]  /*1220*/  IMAD.MOV.U32 R26, RZ, RZ, 0x555502a1 ;  /* 0x555502a1ff1a7424 */ /* 0x000fe400078e00ff */
[----:B------:R-:W-:Y:S02]  /*1230*/  IMAD.MOV.U32 R27, RZ, RZ, 0x3fa55555 ;  /* 0x3fa55555ff1b7424 */ /* 0x000fe400078e00ff */
        /* <DEDUP_REMOVED lines=36> */
.L_x_57:
[----:B------:R-:W-:Y:S05]  /*1480*/  BSYNC.RECONVERGENT B0 ;  /* 0x0000000000007941 */ /* 0x000fea0003800200 */
.L_x_56:
        /* <DEDUP_REMOVED lines=30> */
[----:B------:R-:W-:Y:S02]  /*1670*/  FSEL R5, R9, RZ, P0 ;  /* 0x000000ff09057208 */ /* 0x000fe40000000000 */
[----:B------:R-:W-:Y:S01]  /*1680*/  @!P1 IADD3 R32, PT, PT, R32, -R33, RZ ;  /* 0x8000002120209210 */ /* 0x000fe20007ffe0ff */
[----:B------:R-:W-:-:S03]  /*1690*/  @!P1 IMAD R43, R33, 0x100000, R43 ;  /* 0x00100000212b9824 */ /* 0x000fc600078e022b */
[----:B------:R-:W-:-:S06]  /*16a0*/  @!P1 LEA R9, R32, 0x3ff00000, 0x14 ;  /* 0x3ff0000020099811 */ /* 0x000fcc00078ea0ff */
[----:B------:R-:W-:-:S11]  /*16b0*/  @!P1 DMUL R4, R42, R8 ;  /* 0x000000082a049228 */ /* 0x000fd60000000000 */
.L_x_59:
[----:B------:R-:W-:Y:S05]  /*16c0*/  BSYNC.RECONVERGENT B0 ;  /* 0x0000000000007941 */ /* 0x000fea0003800200 */
.L_x_58:
        /* <DEDUP_REMOVED lines=35> */
[----:B------:R-:W-:-:S03]  /*1900*/  FSEL R5, R33, RZ, P0 ;  /* 0x000000ff21057208 */ /* 0x000fc60000000000 */
[----:B------:R-:W-:Y:S02]  /*1910*/  @!P1 IMAD.IADD R8, R8, 0x1, -R9 ;  /* 0x0000000108089824 */ /* 0x000fe400078e0a09 */
[----:B------:R-:W-:-:S03]  /*1920*/  @!P1 IMAD R43, R9, 0x100000, R43 ;  /* 0x00100000092b9824 */ /* 0x000fc600078e022b */
[----:B------:R-:W-:Y:S01]  /*1930*/  @!P1 LEA R9, R8, 0x3ff00000, 0x14 ;  /* 0x3ff0000008099811 */ /* 0x000fe200078ea0ff */
[----:B------:R-:W-:-:S06]  /*1940*/  @!P1 IMAD.MOV.U32 R8, RZ, RZ, RZ ;  /* 0x000000ffff089224 */ /* 0x000fcc00078e00ff */
[----:B------:R-:W-:-:S11]  /*1950*/  @!P1 DMUL R4, R42, R8 ;  /* 0x000000082a049228 */ /* 0x000fd60000000000 */
.L_x_61:
[----:B------:R-:W-:Y:S05]  /*1960*/  BSYNC.RECONVERGENT B0 ;  /* 0x0000000000007941 */ /* 0x000fea0003800200 */
.L_x_60:
        /* <DEDUP_REMOVED lines=15> */
[----:B------:R-:W-:Y:S02]  /*1a60*/  DFMA R14, R12, R14, R18 ;  /* 0x0000000e0c0e722b */ /* 0x000fe40000000012 */
[----:B0-----:R-:W-:-:S06]  /*1a70*/  DFMA R16, R10, -R30, 1 ;  /* 0x3ff000000a10742b */ /* 0x001fcc000000081e */
[----:B------:R-:W-:Y:S02]  /*1a80*/  DFMA R14, R12, R14, R20 ;  /* 0x0000000e0c0e722b */ /* 0x000fe40000000014 */
[----:B------:R-:W-:-:S06]  /*1a90*/  DFMA R16, R16, R16, R16 ;  /* 0x000000101010722b */ /* 0x000fcc0000000010 */
[----:B------:R-:W-:Y:S02]  /*1aa0*/  DFMA R14, R12, R14, R22 ;  /* 0x0000000e0c0e722b */ /* 0x000fe40000000016 */
[----:B------:R-:W-:-:S06]  /*1ab0*/  DFMA R16, R10, R16, R10 ;  /* 0x000000100a10722b */ /* 0x000fcc000000000a */
[----:B------:R-:W-:Y:S02]  /*1ac0*/  DFMA R14, R12, R14, R34 ;  /* 0x0000000e0c0e722b */ /* 0x000fe40000000022 */
[----:B------:R-:W-:-:S06]  /*1ad0*/  DFMA R10, R16, -R30, 1 ;  /* 0x3ff00000100a742b */ /* 0x000fcc000000081e */
[----:B------:R-:W-:Y:S02]  /*1ae0*/  DFMA R14, R12, R14, R28 ;  /* 0x0000000e0c0e722b */ /* 0x000fe4000000001c */
[----:B------:R-:W-:-:S06]  /*1af0*/  DFMA R16, R16, R10, R16 ;  /* 0x0000000a1010722b */ /* 0x000fcc0000000010 */
[----:B------:R-:W-:-:S08]  /*1b00*/  DFMA R14, R12, R14, R26 ;  /* 0x0000000e0c0e722b */ /* 0x000fd0000000001a */
[----:B------:R-:W-:-:S08]  /*1b10*/  DFMA R14, R12, R14, R38 ;  /* 0x0000000e0c0e722b */ /* 0x000fd00000000026 */
[----:B------:R-:W-:-:S08]  /*1b20*/  DFMA R14, R12, R14, R36 ;  /* 0x0000000e0c0e722b */ /* 0x000fd00000000024 */
[----:B------:R-:W-:-:S08]  /*1b30*/  DFMA R14, R12, R14, 1 ;  /* 0x3ff000000c0e742b */ /* 0x000fd0000000000e */
[----:B------:R-:W-:-:S10]  /*1b40*/  DFMA R14, R12, R14, 1 ;  /* 0x3ff000000c0e742b */ /* 0x000fd4000000000e */
[----:B------:R-:W-:Y:S01]  /*1b50*/  LEA R11, R6, R15, 0x14 ;  /* 0x0000000f060b7211 */ /* 0x000fe200078ea0ff */
        /* <DEDUP_REMOVED lines=15> */
.L_x_63:
[----:B------:R-:W-:Y:S05]  /*1c50*/  BSYNC.RECONVERGENT B0 ;  /* 0x0000000000007941 */ /* 0x000fea0003800200 */
.L_x_62:
[----:B------:R-:W-:Y:S01]  /*1c60*/  UMOV UR8, 0x3059b8bc ;  /* 0x3059b8bc00087882 */ /* 0x000fe20000000000 */
[----:B------:R-:W-:Y:S01]  /*1c70*/  UMOV UR9, 0x40a0e34a ;  /* 0x40a0e34a00097882 */ /* 0x000fe20000000000 */
[----:B------:R-:W-:Y:S01]  /*1c80*/  BSSY.RECONVERGENT B0, `(.L_x_64) ;  /* 0x000000f000007945 */ /* 0x000fe20003800200 */
[----:B------:R-:W-:-:S08]  /*1c90*/  DFMA R24, R10, UR8, R24 ;  /* 0x000000080a187c2b */ /* 0x000fd00008000018 */
[----:B------:R-:W-:Y:S02]  /*1ca0*/  DMUL R4, R24, R16 ;  /* 0x0000001018047228 */ /* 0x000fe40000000000 */
[----:B------:R-:W-:-:S06]  /*1cb0*/  FSETP.GEU.AND P1, PT, |R25|, 6.5827683646048100446e-37, PT ;  /* 0x036000001900780b */ /* 0x000fcc0003f2e200 */
[----:B------:R-:W-:-:S08]  /*1cc0*/  DFMA R6, R4, -R30, R24 ;  /* 0x8000001e0406722b */ /* 0x000fd00000000018 */
[----:B------:R-:W-:-:S10]  /*1cd0*/  DFMA R4, R16, R6, R4 ;  /* 0x000000061004722b */ /* 0x000fd40000000004 */
[----:B------:R-:W-:-:S05]  /*1ce0*/  FFMA R0, RZ, R31, R5 ;  /* 0x0000001fff007223 */ /* 0x000fca0000000005 */
[----:B------:R-:W-:-:S13]  /*1cf0*/  FSETP.GT.AND P0, PT, |R0|, 1.469367938527859385e-39, PT ;  /* 0x001000000000780b */ /* 0x000fda0003f04200 */
[----:B------:R-:W-:Y:S05]  /*1d00*/  @P0 BRA P1, `(.L_x_65) ;  /* 0x0000000000180947 */ /* 0x000fea0000800000 */
[----:B------:R-:W-:Y:S01]  /*1d10*/  IMAD.MOV.U32 R4, RZ, RZ, R30 ;  /* 0x000000ffff047224 */ /* 0x000fe200078e001e */
[----:B------:R-:W-:Y:S01]  /*1d20*/  MOV R0, 0x1d50 ;  /* 0x00001d5000007802 */ /* 0x000fe20000000f00 */
[----:B------:R-:W-:-:S07]  /*1d30*/  IMAD.MOV.U32 R5, RZ, RZ, R31 ;  /* 0x000000ffff057224 */ /* 0x000fce00078e001f */
[----:B------:R-:W-:Y:S05]  /*1d40*/  CALL.REL.NOINC `($__internal_2_$__cuda_sm20_div_rn_f64_full) ;  /* 0x0000000000387944 */ /* 0x000fea0003c00000 */
[----:B------:R-:W-:Y:S01]  /*1d50*/  IMAD.MOV.U32 R4, RZ, RZ, R14 ;  /* 0x000000ffff047224 */ /* 0x000fe200078e000e */
[----:B------:R-:W-:-:S07]  /*1d60*/  MOV R5, R15 ;  /* 0x0000000f00057202 */ /* 0x000fce0000000f00 */
.L_x_65:
[----:B------:R-:W-:Y:S05]  /*1d70*/  BSYNC.RECONVERGENT B0 ;  /* 0x0000000000007941 */ /* 0x000fea0003800200 */
.L_x_64:
[----:B------:R-:W0:Y:S01]  /*1d80*/  LDC.64 R6, c[0x0][0x380] ;  /* 0x0000e000ff067b82 */ /* 0x000e220000000a00 */
[----:B------:R-:W-:Y:S01]  /*1d90*/  UMOV UR8, 0x7247409 ;  /* 0x0724740900087882 */ /* 0x000fe20000000000 */
[----:B------:R-:W-:Y:S02]  /*1da0*/  UMOV UR9, 0x3f80a455 ;  /* 0x3f80a45500097882 */ /* 0x000fe40000000000 */
[----:B------:R-:W-:-:S08]  /*1db0*/  DADD R40, R40, -UR8 ;  /* 0x8000000828287e29 */ /* 0x000fd00008000000 */
[----:B------:R-:W-:Y:S01]  /*1dc0*/  DADD R40, R40, R4 ;  /* 0x0000000028287229 */ /* 0x000fe20000000004 */
[----:B0-----:R-:W-:-:S04]  /*1dd0*/  IMAD.WIDE R4, R2, 0x8, R6 ;  /* 0x0000000802047825 */ /* 0x001fc800078e0206 */
[----:B------:R-:W-:Y:S02]  /*1de0*/  IMAD.IADD R2, R3, 0x1, R2 ;  /* 0x0000000103027824 */ /* 0x000fe400078e0202 */
[----:B------:R0:W-:Y:S03]  /*1df0*/  STG.E.64 desc[UR4][R4.64], R40 ;  /* 0x0000002804007986 */ /* 0x0001e6000c101b04 */
[----:B------:R-:W-:-:S13]  /*1e00*/  ISETP.GE.AND P0, PT, R2, UR6, PT ;  /* 0x0000000602007c0c */ /* 0x000fda000bf06270 */
[----:B0-----:R-:W-:Y:S05]  /*1e10*/  @!P0 BRA `(.L_x_66) ;  /* 0xffffffe000a88947 */ /* 0x001fea000383ffff */
[----:B------:R-:W-:Y:S05]  /*1e20*/  EXIT ;  /* 0x000000000000794d */ /* 0x000fea0003800000 */
        .weak           $__internal_2_$__cuda_sm20_div_rn_f64_full
        .type           $__internal_2_$__cuda_sm20_div_rn_f64_full,@function
        .size           $__internal_2_$__cuda_sm20_div_rn_f64_full,($__internal_3_$__cuda_sm20_dsqrt_rn_f64_mediumpath_v1 - $__internal_2_$__cuda_sm20_div_rn_f64_full)
$__internal_2_$__cuda_sm20_div_rn_f64_full:
[C---:B------:R-:W-:Y:S01]  /*1e30*/  FSETP.GEU.AND P0, PT, |R5|.reuse, 1.469367938527859385e-39, PT ;  /* 0x001000000500780b */ /* 0x040fe20003f0e200 */
[----:B------:R-:W-:Y:S01]  /*1e40*/  IMAD.MOV.U32 R9, RZ, RZ, R25 ;  /* 0x000000ffff097224 */ /* 0x000fe200078e0019 */
[C---:B------:R-:W-:Y:S01]  /*1e50*/  LOP3.LUT R6, R5.reuse, 0x800fffff, RZ, 0xc0, !PT ;  /* 0x800fffff05067812 */ /* 0x040fe200078ec0ff */
[----:B------:R-:W-:Y:S01]  /*1e60*/  IMAD.MOV.U32 R10, RZ, RZ, 0x1 ;  /* 0x00000001ff0a7424 */ /* 0x000fe200078e00ff */
[----:B------:R-:W-:Y:S01]  /*1e70*/  LOP3.LUT R20, R5, 0x7ff00000, RZ, 0xc0, !PT ;  /* 0x7ff0000005147812 */ /* 0x000fe200078ec0ff */
[----:B------:R-:W-:Y:S01]  /*1e80*/  IMAD.MOV.U32 R8, RZ, RZ, R24 ;  /* 0x000000ffff087224 */ /* 0x000fe200078e0018 */
[----:B------:R-:W-:Y:S01]  /*1e90*/  LOP3.LUT R7, R6, 0x3ff00000, RZ, 0xfc, !PT ;  /* 0x3ff0000006077812 */ /* 0x000fe200078efcff */
[----:B------:R-:W-:Y:S01]  /*1ea0*/  IMAD.MOV.U32 R6, RZ, RZ, R4 ;  /* 0x000000ffff067224 */ /* 0x000fe200078e0004 */
[C---:B------:R-:W-:Y:S01]  /*1eb0*/  FSETP.GEU.AND P2, PT, |R9|.reuse, 1.469367938527859385e-39, PT ;  /* 0x001000000900780b */ /* 0x040fe20003f4e200 */
[----:B------:R-:W-:Y:S01]  /*1ec0*/  BSSY.RECONVERGENT B1, `(.L_x_67) ;  /* 0x0000050000017945 */ /* 0x000fe20003800200 */
[----:B------:R-:W-:-:S03]  /*1ed0*/  LOP3.LUT R14, R9, 0x7ff00000, RZ, 0xc0, !PT ;  /* 0x7ff00000090e7812 */ /* 0x000fc600078ec0ff */
[----:B------:R-:W-:Y:S01]  /*1ee0*/  @!P0 DMUL R6, R4, 8.98846567431157953865e+307 ;  /* 0x7fe0000004068828 */ /* 0x000fe20000000000 */
[----:B------:R-:W-:Y:S02]  /*1ef0*/  ISETP.GE.U32.AND P1, PT, R14, R20, PT ;  /* 0x000000140e00720c */ /* 0x000fe40003f26070 */
[----:B------:R-:W-:-:S03]  /*1f00*/  MOV R21, R14 ;  /* 0x0000000e00157202 */ /* 0x000fc60000000f00 */
[----:B------:R-:W0:Y:S02]  /*1f10*/  MUFU.RCP64H R11, R7 ;  /* 0x00000007000b7308 */ /* 0x000e240000001800 */
[----:B------:R-:W-:Y:S02]  /*1f20*/  @!P2 LOP3.LUT R15, R5, 0x7ff00000, RZ, 0xc0, !PT ;  /* 0x7ff00000050fa812 */ /* 0x000fe400078ec0ff */
[----:B------:R-:W-:Y:S02]  /*1f30*/  @!P0 LOP3.LUT R20, R7, 0x7ff00000, RZ, 0xc0, !PT ;  /* 0x7ff0000007148812 */ /* 0x000fe400078ec0ff */
[----:B------:R-:W-:Y:S01]  /*1f40*/  @!P2 ISETP.GE.U32.AND P3, PT, R14, R15, PT ;  /* 0x0000000f0e00a20c */ /* 0x000fe20003f66070 */
[----:B------:R-:W-:Y:S02]  /*1f50*/  IMAD.MOV.U32 R15, RZ, RZ, 0x1ca00000 ;  /* 0x1ca00000ff0f7424 */ /* 0x000fe400078e00ff */
        /* <DEDUP_REMOVED lines=39> */
[----:B------:R-:W-:Y:S01]  /*21d0*/  IMAD.MOV R5, RZ, RZ, -R16 ;  /* 0x000000ffff057224 */ /* 0x000fe200078e0a10 */
[----:B------:R-:W-:Y:S01]  /*21e0*/  DMUL.RP R8, R12, R8 ;  /* 0x000000080c087228 */ /* 0x000fe20000008000 */
[----:B------:R-:W-:-:S06]  /*21f0*/  IMAD.MOV.U32 R4, RZ, RZ, RZ ;  /* 0x000000ffff047224 */ /* 0x000fcc00078e00ff */
[----:B------:R-:W-:-:S03]  /*2200*/  DFMA R4, R14, -R4, R12 ;  /* 0x800000040e04722b */ /* 0x000fc6000000000c */
[----:B------:R-:W-:-:S03]  /*2210*/  LOP3.LUT R11, R9, R11, RZ, 0x3c, !PT ;  /* 0x0000000b090b7212 */ /* 0x000fc600078e3cff */
[----:B------:R-:W-:-:S04]  /*2220*/  IADD3 R4, PT, PT, -R16, -0x43300000, RZ ;  /* 0xbcd0000010047810 */ /* 0x000fc80007ffe1ff */
[----:B------:R-:W-:-:S04]  /*2230*/  FSETP.NEU.AND P0, PT, |R5|, R4, PT ;  /* 0x000000040500720b */ /* 0x000fc80003f0d200 */
[----:B------:R-:W-:Y:S02]  /*2240*/  FSEL R14, R8, R14, !P0 ;  /* 0x0000000e080e7208 */ /* 0x000fe40004000000 */
[----:B------:R-:W-:Y:S01]  /*2250*/  FSEL R15, R11, R15, !P0 ;  /* 0x0000000f0b0f7208 */ /* 0x000fe20004000000 */
[----:B------:R-:W-:Y:S06]  /*2260*/  BRA `(.L_x_69) ;  /* 0x0000000000547947 */ /* 0x000fec0003800000 */
.L_x_68:
[----:B------:R-:W-:-:S14]  /*2270*/  DSETP.NAN.AND P0, PT, R8, R8, PT ;  /* 0x000000080800722a */ /* 0x000fdc0003f08000 */
[----:B------:R-:W-:Y:S05]  /*2280*/  @P0 BRA `(.L_x_70) ;  /* 0x0000000000440947 */ /* 0x000fea0003800000 */
[----:B------:R-:W-:-:S14]  /*2290*/  DSETP.NAN.AND P0, PT, R4, R4, PT ;  /* 0x000000040400722a */ /* 0x000fdc0003f08000 */
[----:B------:R-:W-:Y:S05]  /*22a0*/  @P0 BRA `(.L_x_71) ;  /* 0x0000000000300947 */ /* 0x000fea0003800000 */
[----:B------:R-:W-:Y:S01]  /*22b0*/  ISETP.NE.AND P0, PT, R21, R20, PT ;  /* 0x000000141500720c */ /* 0x000fe20003f05270 */
[----:B------:R-:W-:Y:S01]  /*22c0*/  IMAD.MOV.U32 R15, RZ, RZ, -0x80000 ;  /* 0xfff80000ff0f7424 */ /* 0x000fe200078e00ff */
[----:B------:R-:W-:-:S11]  /*22d0*/  MOV R14, 0x0 ;  /* 0x00000000000e7802 */ /* 0x000fd60000000f00 */
        /* <DEDUP_REMOVED lines=9> */
.L_x_71:
[----:B------:R-:W-:Y:S01]  /*2370*/  LOP3.LUT R15, R5, 0x80000, RZ, 0xfc, !PT ;  /* 0x00080000050f7812 */ /* 0x000fe200078efcff */
[----:B------:R-:W-:Y:S01]  /*2380*/  IMAD.MOV.U32 R14, RZ, RZ, R4 ;  /* 0x000000ffff0e7224 */ /* 0x000fe200078e0004 */
[----:B------:R-:W-:Y:S06]  /*2390*/  BRA `(.L_x_69) ;  /* 0x0000000000087947 */ /* 0x000fec0003800000 */
.L_x_70:
[----:B------:R-:W-:Y:S01]  /*23a0*/  LOP3.LUT R15, R9, 0x80000, RZ, 0xfc, !PT ;  /* 0x00080000090f7812 */ /* 0x000fe200078efcff */
[----:B------:R-:W-:-:S07]  /*23b0*/  IMAD.MOV.U32 R14, RZ, RZ, R8 ;  /* 0x000000ffff0e7224 */ /* 0x000fce00078e0008 */
.L_x_69:
[----:B------:R-:W-:Y:S05]  /*23c0*/  BSYNC.RECONVERGENT B1 ;  /* 0x0000000000017941 */ /* 0x000fea0003800200 */
.L_x_67:
[----:B------:R-:W-:Y:S02]  /*23d0*/  IMAD.MOV.U32 R4, RZ, RZ, R0 ;  /* 0x000000ffff047224 */ /* 0x000fe400078e0000 */
[----:B------:R-:W-:-:S04]  /*23e0*/  IMAD.MOV.U32 R5, RZ, RZ, 0x0 ;  /* 0x00000000ff057424 */ /* 0x000fc800078e00ff */
[----:B------:R-:W-:Y:S05]  /*23f0*/  RET.REL.NODEC R4 `(_Z15kernelgpuPaira1IdEvPT_S1_S1_S1_PiS2_S2_S2_S1_S1_S2_iiiiii) ;  /* 0xffffffdc04007950 */ /* 0x000fea0003c3ffff */
        .weak           $__internal_3_$__cuda_sm20_dsqrt_rn_f64_mediumpath_v1
        .type           $__internal_3_$__cuda_sm20_dsqrt_rn_f64_mediumpath_v1,@function
        .size           $__internal_3_$__cuda_sm20_dsqrt_rn_f64_mediumpath_v1,($_Z15kernelgpuPaira1IdEvPT_S1_S1_S1_PiS2_S2_S2_S1_S1_S2_iiiiii$__internal_accurate_pow - $__internal_3_$__cuda_sm20_dsqrt_rn_f64_mediumpath_v1)
$__internal_3_$__cuda_sm20_dsqrt_rn_f64_mediumpath_v1:
[----:B------:R-:W-:Y:S01]  /*2400*/  ISETP.GE.U32.AND P0, PT, R6, -0x3400000, PT ;  /* 0xfcc000000600780c */ /* 0x000fe20003f06070 */
[----:B------:R-:W-:Y:S01]  /*2410*/  BSSY.RECONVERGENT B1, `(.L_x_72) ;  /* 0x0000028000017945 */ /* 0x000fe20003800200 */
[----:B------:R-:W-:Y:S01]  /*2420*/  MOV R11, R9 ;  /* 0x00000009000b7202 */ /* 0x000fe20000000f00 */
[----:B------:R-:W-:Y:S02]  /*2430*/  IMAD.MOV.U32 R8, RZ, RZ, R12 ;  /* 0x000000ffff087224 */ /* 0x000fe400078e000c */
[----:B------:R-:W-:Y:S02]  /*2440*/  IMAD.MOV.U32 R9, RZ, RZ, R13 ;  /* 0x000000ffff097224 */ /* 0x000fe400078e000d */
[----:B------:R-:W-:Y:S02]  /*2450*/  IMAD.MOV.U32 R6, RZ, RZ, R16 ;  /* 0x000000ffff067224 */ /* 0x000fe400078e0010 */
[----:B------:R-:W-:-:S04]  /*2460*/  IMAD.MOV.U32 R7, RZ, RZ, R17 ;  /* 0x000000ffff077224 */ /* 0x000fc800078e0011 */
        /* <DEDUP_REMOVED lines=9> */
.L_x_73:
        /* <DEDUP_REMOVED lines=9> */
[----:B------:R-:W-:Y:S01]  /*2590*/  MOV R12, 0x0 ;  /* 0x00000000000c7802 */ /* 0x000fe20000000f00 */
[----:B------:R-:W-:Y:S02]  /*25a0*/  IMAD.MOV.U32 R8, RZ, RZ, RZ ;  /* 0x000000ffff087224 */ /* 0x000fe400078e00ff */
[----:B------:R-:W-:Y:S02]  /*25b0*/  IMAD.MOV.U32 R13, RZ, RZ, 0x3fd80000 ;  /* 0x3fd80000ff0d7424 */ /* 0x000fe400078e00ff */
[----:B------:R-:W0:Y:S02]  /*25c0*/  MUFU.RSQ64H R9, R7 ;  /* 0x0000000700097308 */ /* 0x000e240000001c00 */
        /* <DEDUP_REMOVED lines=11> */
.L_x_75:
[----:B------:R-:W-:-:S11]  /*2680*/  DADD R6, R8, R8 ;  /* 0x0000000008067229 */ /* 0x000fd60000000008 */
.L_x_74:
[----:B------:R-:W-:Y:S05]  /*2690*/  BSYNC.RECONVERGENT B1 ;  /* 0x0000000000017941 */ /* 0x000fea0003800200 */
.L_x_72:
[----:B------:R-:W-:Y:S02]  /*26a0*/  IMAD.MOV.U32 R30, RZ, RZ, R6 ;  /* 0x000000ffff1e7224 */ /* 0x000fe400078e0006 */
[----:B------:R-:W-:Y:S02]  /*26b0*/  IMAD.MOV.U32 R31, RZ, RZ, R7 ;  /* 0x000000ffff1f7224 */ /* 0x000fe400078e0007 */
[----:B------:R-:W-:Y:S02]  /*26c0*/  IMAD.MOV.U32 R6, RZ, RZ, R0 ;  /* 0x000000ffff067224 */ /* 0x000fe400078e0000 */
[----:B------:R-:W-:-:S04]  /*26d0*/  IMAD.MOV.U32 R7, RZ, RZ, 0x0 ;  /* 0x00000000ff077424 */ /* 0x000fc800078e00ff */
[----:B------:R-:W-:Y:S05]  /*26e0*/  RET.REL.NODEC R6 `(_Z15kernelgpuPaira1IdEvPT_S1_S1_S1_PiS2_S2_S2_S1_S1_S2_iiiiii) ;  /* 0xffffffd806447950 */ /* 0x000fea0003c3ffff */
        .type           $_Z15kernelgpuPaira1IdEvPT_S1_S1_S1_PiS2_S2_S2_S1_S1_S2_iiiiii$__internal_accurate_pow,@function
        .size           $_Z15kernelgpuPaira1IdEvPT_S1_S1_S1_PiS2_S2_S2_S1_S1_S2_iiiiii$__internal_accurate_pow,(.L_x_83 - $_Z15kernelgpuPaira1IdEvPT_S1_S1_S1_PiS2_S2_S2_S1_S1_S2_iiiiii$__internal_accurate_pow)
$_Z15kernelgpuPaira1IdEvPT_S1_S1_S1_PiS2_S2_S2_S1_S1_S2_iiiiii$__internal_accurate_pow:
[----:B------:R-:W-:Y:S01]  /*26f0*/  ISETP.GT.U32.AND P0, PT, R7, 0xfffff, PT ;  /* 0x000fffff0700780c */ /* 0x000fe20003f04070 */
[----:B------:R-:W-:Y:S01]  /*2700*/  IMAD.MOV.U32 R6, RZ, RZ, R24 ;  /* 0x000000ffff067224 */ /* 0x000fe200078e0018 */
[----:B------:R-:W-:Y:S01]  /*2710*/  UMOV UR8, 0x7d2cafe2 ;  /* 0x7d2cafe200087882 */ /* 0x000fe20000000000 */
[----:B------:R-:W-:Y:S01]  /*2720*/  IMAD.MOV.U32 R16, RZ, RZ, RZ ;  /* 0x000000ffff107224 */ /* 0x000fe200078e00ff */
[----:B------:R-:W-:Y:S01]  /*2730*/  UMOV UR9, 0x3eb0f5ff ;  /* 0x3eb0f5ff00097882 */ /* 0x000fe20000000000 */
[----:B------:R-:W-:Y:S01]  /*2740*/  IMAD.MOV.U32 R14, RZ, RZ, 0x41ad3b5a ;  /* 0x41ad3b5aff0e7424 */ /* 0x000fe200078e00ff */
[----:B------:R-:W-:Y:S01]  /*2750*/  UMOV UR10, 0x3b39803f ;  /* 0x3b39803f000a7882 */ /* 0x000fe20000000000 */
[----:B------:R-:W-:Y:S01]  /*2760*/  IMAD.MOV.U32 R15, RZ, RZ, 0x3ed0f5d2 ;  /* 0x3ed0f5d2ff0f7424 */ /* 0x000fe200078e00ff */
[----:B------:R-:W-:-:S05]  /*2770*/  UMOV UR11, 0x3c7abc9e ;  /* 0x3c7abc9e000b7882 */ /* 0x000fca0000000000 */
[----:B------:R-:W-:Y:S01]  /*2780*/  @!P0 DMUL R8, R6, 1.80143985094819840000e+16 ;  /* 0x4350000006088828 */ /* 0x000fe20000000000 */
[----:B------:R-:W-:Y:S02]  /*2790*/  MOV R6, R7 ;  /* 0x0000000700067202 */ /* 0x000fe40000000f00 */
[----:B------:R-:W-:-:S07]  /*27a0*/  SHF.R.U32.HI R7, RZ, 0x14, R7 ;  /* 0x00000014ff077819 */ /* 0x000fce0000011607 */
[----:B------:R-:W-:Y:S01]  /*27b0*/  @!P0 IMAD.MOV.U32 R6, RZ, RZ, R9 ;  /* 0x000000ffff068224 */ /* 0x000fe200078e0009 */
[----:B------:R-:W-:Y:S01]  /*27c0*/  @!P0 LEA.HI R7, R9, 0xffffffca, RZ, 0xc ;  /* 0xffffffca09078811 */ /* 0x000fe200078f60ff */
[----:B------:R-:W-:Y:S02]  /*27d0*/  @!P0 IMAD.MOV.U32 R24, RZ, RZ, R8 ;  /* 0x000000ffff188224 */ /* 0x000fe400078e0008 */
[----:B------:R-:W-:Y:S01]  /*27e0*/  IMAD.MOV.U32 R9, RZ, RZ, 0x43300000 ;  /* 0x43300000ff097424 */ /* 0x000fe200078e00ff */
[----:B------:R-:W-:Y:S01]  /*27f0*/  LOP3.LUT R6, R6, 0x800fffff, RZ, 0xc0, !PT ;  /* 0x800fffff06067812 */ /* 0x000fe200078ec0ff */
[----:B------:R-:W-:-:S03]  /*2800*/  VIADD R8, R7, 0xfffffc01 ;  /* 0xfffffc0107087836 */ /* 0x000fc60000000000 */
[----:B------:R-:W-:-:S04]  /*2810*/  LOP3.LUT R25, R6, 0x3ff00000, RZ, 0xfc, !PT ;  /* 0x3ff0000006197812 */ /* 0x000fc800078efcff */
[----:B------:R-:W-:-:S13]  /*2820*/  ISETP.GE.U32.AND P1, PT, R25, 0x3ff6a09f, PT ;  /* 0x3ff6a09f1900780c */ /* 0x000fda0003f26070 */
[----:B------:R-:W-:Y:S02]  /*2830*/  @P1 VIADD R11, R25, 0xfff00000 ;  /* 0xfff00000190b1836 */ /* 0x000fe40000000000 */
[----:B------:R-:W-:Y:S02]  /*2840*/  @P1 VIADD R8, R7, 0xfffffc02 ;  /* 0xfffffc0207081836 */ /* 0x000fe40000000000 */
[----:B------:R-:W-:-:S03]  /*2850*/  @P1 IMAD.MOV.U32 R25, RZ, RZ, R11 ;  /* 0x000000ffff191224 */ /* 0x000fc600078e000b */
[----:B------:R-:W-:-:S03]  /*2860*/  LOP3.LUT R8, R8, 0x80000000, RZ, 0x3c, !PT ;  /* 0x8000000008087812 */ /* 0x000fc600078e3cff */
        /* <DEDUP_REMOVED lines=38> */
[----:B------:R-:W-:Y:S01]  /*2ad0*/  VIADD R23, R17, 0x100000 ;  /* 0x0010000011177836 */ /* 0x000fe20000000000 */
[----:B------:R-:W-:-:S04]  /*2ae0*/  MOV R22, R16 ;  /* 0x0000001000167202 */ /* 0x000fc80000000f00 */
        /* <DEDUP_REMOVED lines=31> */
[----:B------:R-:W-:Y:S01]  /*2ce0*/  DADD R14, -R10, R14 ;  /* 0x000000000a0e7229 */ /* 0x000fe2000000010e */
[----:B------:R-:W-:-:S05]  /*2cf0*/  IMAD.SHL.U32 R10, R5, 0x2, RZ ;  /* 0x00000002050a7824 */ /* 0x000fca00078e00ff */
[----:B------:R-:W-:Y:S02]  /*2d00*/  ISETP.GT.U32.AND P0, PT, R10, -0x2000001, PT ;  /* 0xfdffffff0a00780c */ /* 0x000fe40003f04070 */
[----:B------:R-:W-:Y:S01]  /*2d10*/  DADD R12, R12, -R14 ;  /* 0x000000000c0c7229 */ /* 0x000fe2000000080e */
[----:B------:R-:W-:Y:S01]  /*2d20*/  LOP3.LUT R15, R5, 0xff0fffff, RZ, 0xc0, !PT ;  /* 0xff0fffff050f7812 */ /* 0x000fe200078ec0ff */
[----:B------:R-:W-:-:S03]  /*2d30*/  IMAD.MOV.U32 R14, RZ, RZ, R4 ;  /* 0x000000ffff0e7224 */ /* 0x000fc600078e0004 */
[----:B------:R-:W-:-:S03]  /*2d40*/  SEL R15, R15, R5, P0 ;  /* 0x000000050f0f7207 */ /* 0x000fc60000000000 */
[----:B------:R-:W-:-:S08]  /*2d50*/  DFMA R8, R8, UR10, R12 ;  /* 0x0000000a08087c2b */ /* 0x000fd0000800000c */
[----:B------:R-:W-:-:S08]  /*2d60*/  DADD R10, R6, R8 ;  /* 0x00000000060a7229 */ /* 0x000fd00000000008 */
[----:B------:R-:W-:Y:S02]  /*2d70*/  DADD R12, R6, -R10 ;  /* 0x00000000060c7229 */ /* 0x000fe4000000080a */
[----:B------:R-:W-:-:S06]  /*2d80*/  DMUL R6, R10, R14 ;  /* 0x0000000e0a067228 */ /* 0x000fcc0000000000 */
[----:B------:R-:W-:Y:S02]  /*2d90*/  DADD R12, R8, R12 ;  /* 0x00000000080c7229 */ /* 0x000fe4000000000c */
[----:B------:R-:W-:-:S08]  /*2da0*/  DFMA R10, R10, R14, -R6 ;  /* 0x0000000e0a0a722b */ /* 0x000fd00000000806 */
[----:B------:R-:W-:Y:S01]  /*2db0*/  DFMA R12, R12, R14, R10 ;  /* 0x0000000e0c0c722b */ /* 0x000fe2000000000a */
[----:B------:R-:W-:Y:S02]  /*2dc0*/  IMAD.MOV.U32 R10, RZ, RZ, 0x652b82fe ;  /* 0x652b82feff0a7424 */ /* 0x000fe400078e00ff */
[----:B------:R-:W-:-:S05]  /*2dd0*/  IMAD.MOV.U32 R11, RZ, RZ, 0x3ff71547 ;  /* 0x3ff71547ff0b7424 */ /* 0x000fca00078e00ff */
[----:B------:R-:W-:-:S08]  /*2de0*/  DADD R8, R6, R12 ;  /* 0x0000000006087229 */ /* 0x000fd0000000000c */
[----:B------:R-:W-:Y:S02]  /*2df0*/  DFMA R10, R8, R10, 6.75539944105574400000e+15 ;  /* 0x43380000080a742b */ /* 0x000fe4000000000a */
[----:B------:R-:W-:Y:S01]  /*2e00*/  FSETP.GEU.AND P0, PT, |R9|, 4.1917929649353027344, PT ;  /* 0x4086232b0900780b */ /* 0x000fe20003f0e200 */
[----:B------:R-:W-:-:S05]  /*2e10*/  DADD R6, R6, -R8 ;  /* 0x0000000006067229 */ /* 0x000fca0000000808 */
[----:B------:R-:W-:-:S03]  /*2e20*/  DADD R14, R10, -6.75539944105574400000e+15 ;  /* 0xc33800000a0e7429 */ /* 0x000fc60000000000 */
[----:B------:R-:W-:-:S05]  /*2e30*/  DADD R12, R12, R6 ;  /* 0x000000000c0c7229 */ /* 0x000fca0000000006 */
[----:B------:R-:W-:Y:S01]  /*2e40*/  DFMA R16, R14, -UR8, R8 ;  /* 0x800000080e107c2b */ /* 0x000fe20008000008 */
[----:B------:R-:W-:Y:S01]  /*2e50*/  UMOV UR8, 0x3b39803f ;  /* 0x3b39803f00087882 */ /* 0x000fe20000000000 */
[----:B------:R-:W-:-:S06]  /*2e60*/  UMOV UR9, 0x3c7abc9e ;  /* 0x3c7abc9e00097882 */ /* 0x000fcc0000000000 */
[----:B------:R-:W-:Y:S01]  /*2e70*/  DFMA R14, R14, -UR8, R16 ;  /* 0x800000080e0e7c2b */ /* 0x000fe20008000010 */
[----:B------:R-:W-:Y:S01]  /*2e80*/  UMOV UR8, 0x69ce2bdf ;  /* 0x69ce2bdf00087882 */ /* 0x000fe20000000000 */
[----:B------:R-:W-:Y:S01]  /*2e90*/  IMAD.MOV.U32 R16, RZ, RZ, -0x35dec16 ;  /* 0xfca213eaff107424 */ /* 0x000fe200078e00ff */
[----:B------:R-:W-:Y:S01]  /*2ea0*/  MOV R17, 0x3e928af3 ;  /* 0x3e928af300117802 */ /* 0x000fe20000000f00 */
[----:B------:R-:W-:-:S05]  /*2eb0*/  UMOV UR9, 0x3e5ade15 ;  /* 0x3e5ade1500097882 */ /* 0x000fca0000000000 */
        /* <DEDUP_REMOVED lines=26> */
[----:B------:R-:W-:-:S10]  /*3060*/  DFMA R14, R14, R16, 1 ;  /* 0x3ff000000e0e742b */ /* 0x000fd40000000010 */
[----:B------:R-:W-:Y:S02]  /*3070*/  IMAD R7, R10, 0x100000, R15 ;  /* 0x001000000a077824 */ /* 0x000fe400078e020f */
[----:B------:R-:W-:Y:S01]  /*3080*/  IMAD.MOV.U32 R6, RZ, RZ, R14 ;  /* 0x000000ffff067224 */ /* 0x000fe200078e000e */
[----:B------:R-:W-:Y:S06]  /*3090*/  @!P0 BRA `(.L_x_76) ;  /* 0x0000000000308947 */ /* 0x000fec0003800000 */
        /* <DEDUP_REMOVED lines=12> */
.L_x_76:
[----:B------:R-:W-:Y:S01]  /*3160*/  DFMA R12, R12, R6, R6 ;  /* 0x000000060c0c722b */ /* 0x000fe20000000006 */
[----:B------:R-:W-:Y:S01]  /*3170*/  IMAD.MOV.U32 R8, RZ, RZ, R0 ;  /* 0x000000ffff087224 */ /* 0x000fe200078e0000 */
[----:B------:R-:W-:Y:S01]  /*3180*/  DSETP.NEU.AND P0, PT, |R6|, +INF , PT ;  /* 0x7ff000000600742a */ /* 0x000fe20003f0d200 */
[----:B------:R-:W-:-:S07]  /*3190*/  IMAD.MOV.U32 R9, RZ, RZ, 0x0 ;  /* 0x00000000ff097424 */ /* 0x000fce00078e00ff */
[----:B------:R-:W-:Y:S02]  /*31a0*/  FSEL R6, R6, R12, !P0 ;  /* 0x0000000c06067208 */ /* 0x000fe40004000000 */
[----:B------:R-:W-:Y:S01]  /*31b0*/  FSEL R5, R7, R13, !P0 ;  /* 0x0000000d07057208 */ /* 0x000fe20004000000 */
[----:B------:R-:W-:Y:S06]  /*31c0*/  RET.REL.NODEC R8 `(_Z15kernelgpuPaira1IdEvPT_S1_S1_S1_PiS2_S2_S2_S1_S1_S2_iiiiii) ;  /* 0xffffffcc088c7950 */ /* 0x000fec0003c3ffff */
.L_x_77:
        /* <DEDUP_REMOVED lines=11> */
.L_x_83:


//--------------------- .nv.shared.reserved.0     --------------------------
	.section	.nv.shared.reserved.0,"aw",@nobits
	.weak		__nv_reservedSMEM_offset_0_alias
	.size		__nv_reservedSMEM_offset_0_alias, 0, 64
	.other		__nv_reservedSMEM_offset_0_alias,@"STO_CUDA_RESERVED_SHARED STV_DEFAULT"
__nv_reservedSMEM_offset_0_alias:
	.zero		0
	.zero		64


//--------------------- .nv.constant0._Z15kernelgpuPaira1IfEvPT_S1_S1_S1_PiS2_S2_S2_S1_S1_S2_iiiiii --------------------------
	.section	.nv.constant0._Z15kernelgpuPaira1IfEvPT_S1_S1_S1_PiS2_S2_S2_S1_S1_S2_iiiiii,"a",@progbits
	.sectionflags	@""
	.align	4
.nv.constant0._Z15kernelgpuPaira1IfEvPT_S1_S1_S1_PiS2_S2_S2_S1_S1_S2_iiiiii:
	.zero		1008


//--------------------- .nv.constant0._Z15kernelgpuPaira1IdEvPT_S1_S1_S1_PiS2_S2_S2_S1_S1_S2_iiiiii --------------------------
	.section	.nv.constant0._Z15kernelgpuPaira1IdEvPT_S1_S1_S1_PiS2_S2_S2_S1_S1_S2_iiiiii,"a",@progbits
	.sectionflags	@""
	.align	4
.nv.constant0._Z15kernelgpuPaira1IdEvPT_S1_S1_S1_PiS2_S2_S2_S1_S1_S2_iiiiii:
	.zero		1008


//--------------------- SYMBOLS --------------------------

	.type		.nv.reservedSmem.offset0,@object
	.size		.nv.reservedSmem.offset0,0x4
